//
// Generated by NVIDIA NVVM Compiler
//
// Compiler Build ID: CL-36424714
// Cuda compilation tools, release 13.0, V13.0.88
// Based on NVVM 20.0.0
//

.version 9.0
.target sm_100
.address_size 64

	// .globl	_Z13cudaMatrixAddPdS_S_

.visible .entry _Z13cudaMatrixAddPdS_S_(
	.param .u64 .ptr .align 1 _Z13cudaMatrixAddPdS_S__param_0,
	.param .u64 .ptr .align 1 _Z13cudaMatrixAddPdS_S__param_1,
	.param .u64 .ptr .align 1 _Z13cudaMatrixAddPdS_S__param_2
)
{
	.reg .pred 	%p<2>;
	.reg .b32 	%r<11>;
	.reg .b64 	%rd<11>;
	.reg .b64 	%fd<4>;

	ld.param.u64 	%rd1, [_Z13cudaMatrixAddPdS_S__param_0];
	ld.param.u64 	%rd2, [_Z13cudaMatrixAddPdS_S__param_1];
	ld.param.u64 	%rd3, [_Z13cudaMatrixAddPdS_S__param_2];
	mov.u32 	%r2, %nctaid.x;
	mov.u32 	%r3, %nctaid.y;
	mov.u32 	%r4, %nctaid.z;
	mul.lo.s32 	%r5, %r2, %r3;
	mul.lo.s32 	%r6, %r5, %r4;
	mov.u32 	%r7, %ctaid.z;
	mov.u32 	%r8, %ctaid.y;
	mov.u32 	%r9, %ctaid.x;
	mad.lo.s32 	%r10, %r3, %r7, %r8;
	mad.lo.s32 	%r1, %r10, %r2, %r9;
	setp.ge.s32 	%p1, %r1, %r6;
	@%p1 bra 	$L__BB0_2;
	cvta.to.global.u64 	%rd4, %rd1;
	cvta.to.global.u64 	%rd5, %rd2;
	cvta.to.global.u64 	%rd6, %rd3;
	mul.wide.s32 	%rd7, %r1, 8;
	add.s64 	%rd8, %rd4, %rd7;
	ld.global.f64 	%fd1, [%rd8];
	add.s64 	%rd9, %rd5, %rd7;
	ld.global.f64 	%fd2, [%rd9];
	add.f64 	%fd3, %fd1, %fd2;
	add.s64 	%rd10, %rd6, %rd7;
	st.global.f64 	[%rd10], %fd3;
$L__BB0_2:
	ret;

}
	// .globl	_Z14cudaMatrixMultPdS_S_i
.visible .entry _Z14cudaMatrixMultPdS_S_i(
	.param .u64 .ptr .align 1 _Z14cudaMatrixMultPdS_S_i_param_0,
	.param .u64 .ptr .align 1 _Z14cudaMatrixMultPdS_S_i_param_1,
	.param .u64 .ptr .align 1 _Z14cudaMatrixMultPdS_S_i_param_2,
	.param .u32 _Z14cudaMatrixMultPdS_S_i_param_3
)
{
	.reg .pred 	%p<13>;
	.reg .b32 	%r<68>;
	.reg .b64 	%rd<66>;
	.reg .b64 	%fd<68>;

	ld.param.u64 	%rd10, [_Z14cudaMatrixMultPdS_S_i_param_0];
	ld.param.u64 	%rd11, [_Z14cudaMatrixMultPdS_S_i_param_1];
	ld.param.u32 	%r39, [_Z14cudaMatrixMultPdS_S_i_param_3];
	cvta.to.global.u64 	%rd1, %rd11;
	cvta.to.global.u64 	%rd2, %rd10;
	mov.u32 	%r1, %nctaid.x;
	mov.u32 	%r40, %nctaid.y;
	mov.u32 	%r3, %ctaid.x;
	mov.u32 	%r41, %ctaid.y;
	setp.ge.u32 	%p1, %r3, %r1;
	setp.ge.u32 	%p2, %r41, %r40;
	or.pred  	%p3, %p1, %p2;
	@%p3 bra 	$L__BB1_14;
	setp.lt.s32 	%p4, %r39, 1;
	mov.f64 	%fd67, 0d0000000000000000;
	@%p4 bra 	$L__BB1_13;
	mul.lo.s32 	%r5, %r41, %r40;
	and.b32  	%r6, %r39, 7;
	setp.lt.u32 	%p5, %r39, 8;
	mov.f64 	%fd67, 0d0000000000000000;
	mov.b32 	%r66, 0;
	@%p5 bra 	$L__BB1_5;
	and.b32  	%r66, %r39, 2147483640;
	neg.s32 	%r64, %r66;
	add.s32 	%r63, %r1, %r3;
	shl.b32 	%r10, %r1, 3;
	shl.b32 	%r43, %r1, 1;
	add.s32 	%r62, %r3, %r43;
	mad.lo.s32 	%r61, %r1, 3, %r3;
	shl.b32 	%r44, %r1, 2;
	add.s32 	%r60, %r3, %r44;
	mad.lo.s32 	%r59, %r1, 5, %r3;
	mad.lo.s32 	%r58, %r1, 6, %r3;
	mad.lo.s32 	%r57, %r1, 7, %r3;
	mul.wide.u32 	%rd12, %r3, 8;
	add.s64 	%rd65, %rd1, %rd12;
	mul.wide.u32 	%rd13, %r5, 8;
	add.s64 	%rd14, %rd13, %rd2;
	add.s64 	%rd64, %rd14, 32;
	mov.f64 	%fd67, 0d0000000000000000;
	mul.wide.u32 	%rd29, %r10, 8;
$L__BB1_4:
	.pragma "nounroll";
	ld.global.f64 	%fd17, [%rd64+-32];
	ld.global.f64 	%fd18, [%rd65];
	fma.rn.f64 	%fd19, %fd17, %fd18, %fd67;
	ld.global.f64 	%fd20, [%rd64+-24];
	mul.wide.u32 	%rd15, %r63, 8;
	add.s64 	%rd16, %rd1, %rd15;
	ld.global.f64 	%fd21, [%rd16];
	fma.rn.f64 	%fd22, %fd20, %fd21, %fd19;
	ld.global.f64 	%fd23, [%rd64+-16];
	mul.wide.u32 	%rd17, %r62, 8;
	add.s64 	%rd18, %rd1, %rd17;
	ld.global.f64 	%fd24, [%rd18];
	fma.rn.f64 	%fd25, %fd23, %fd24, %fd22;
	ld.global.f64 	%fd26, [%rd64+-8];
	mul.wide.u32 	%rd19, %r61, 8;
	add.s64 	%rd20, %rd1, %rd19;
	ld.global.f64 	%fd27, [%rd20];
	fma.rn.f64 	%fd28, %fd26, %fd27, %fd25;
	ld.global.f64 	%fd29, [%rd64];
	mul.wide.u32 	%rd21, %r60, 8;
	add.s64 	%rd22, %rd1, %rd21;
	ld.global.f64 	%fd30, [%rd22];
	fma.rn.f64 	%fd31, %fd29, %fd30, %fd28;
	ld.global.f64 	%fd32, [%rd64+8];
	mul.wide.u32 	%rd23, %r59, 8;
	add.s64 	%rd24, %rd1, %rd23;
	ld.global.f64 	%fd33, [%rd24];
	fma.rn.f64 	%fd34, %fd32, %fd33, %fd31;
	ld.global.f64 	%fd35, [%rd64+16];
	mul.wide.u32 	%rd25, %r58, 8;
	add.s64 	%rd26, %rd1, %rd25;
	ld.global.f64 	%fd36, [%rd26];
	fma.rn.f64 	%fd37, %fd35, %fd36, %fd34;
	ld.global.f64 	%fd38, [%rd64+24];
	mul.wide.u32 	%rd27, %r57, 8;
	add.s64 	%rd28, %rd1, %rd27;
	ld.global.f64 	%fd39, [%rd28];
	fma.rn.f64 	%fd67, %fd38, %fd39, %fd37;
	add.s32 	%r64, %r64, 8;
	add.s32 	%r63, %r63, %r10;
	add.s32 	%r62, %r62, %r10;
	add.s32 	%r61, %r61, %r10;
	add.s32 	%r60, %r60, %r10;
	add.s32 	%r59, %r59, %r10;
	add.s32 	%r58, %r58, %r10;
	add.s32 	%r57, %r57, %r10;
	add.s64 	%rd65, %rd65, %rd29;
	add.s64 	%rd64, %rd64, 64;
	setp.ne.s32 	%p6, %r64, 0;
	@%p6 bra 	$L__BB1_4;
$L__BB1_5:
	setp.eq.s32 	%p7, %r6, 0;
	@%p7 bra 	$L__BB1_13;
	and.b32  	%r34, %r39, 3;
	setp.lt.u32 	%p8, %r6, 4;
	@%p8 bra 	$L__BB1_8;
	add.s32 	%r45, %r66, %r5;
	mul.wide.u32 	%rd30, %r45, 8;
	add.s64 	%rd31, %rd2, %rd30;
	ld.global.f64 	%fd41, [%rd31];
	mad.lo.s32 	%r46, %r66, %r1, %r3;
	mul.wide.u32 	%rd32, %r46, 8;
	add.s64 	%rd33, %rd1, %rd32;
	ld.global.f64 	%fd42, [%rd33];
	fma.rn.f64 	%fd43, %fd41, %fd42, %fd67;
	cvt.u64.u32 	%rd34, %r5;
	cvt.u64.u32 	%rd35, %r66;
	add.s64 	%rd36, %rd35, %rd34;
	shl.b64 	%rd37, %rd36, 3;
	add.s64 	%rd38, %rd2, %rd37;
	ld.global.f64 	%fd44, [%rd38+8];
	add.s32 	%r47, %r46, %r1;
	mul.wide.u32 	%rd39, %r47, 8;
	add.s64 	%rd40, %rd1, %rd39;
	ld.global.f64 	%fd45, [%rd40];
	fma.rn.f64 	%fd46, %fd44, %fd45, %fd43;
	ld.global.f64 	%fd47, [%rd38+16];
	add.s32 	%r48, %r47, %r1;
	mul.wide.u32 	%rd41, %r48, 8;
	add.s64 	%rd42, %rd1, %rd41;
	ld.global.f64 	%fd48, [%rd42];
	fma.rn.f64 	%fd49, %fd47, %fd48, %fd46;
	ld.global.f64 	%fd50, [%rd38+24];
	add.s32 	%r49, %r48, %r1;
	mul.wide.u32 	%rd43, %r49, 8;
	add.s64 	%rd44, %rd1, %rd43;
	ld.global.f64 	%fd51, [%rd44];
	fma.rn.f64 	%fd67, %fd50, %fd51, %fd49;
	add.s32 	%r66, %r66, 4;
$L__BB1_8:
	setp.eq.s32 	%p9, %r34, 0;
	@%p9 bra 	$L__BB1_13;
	setp.eq.s32 	%p10, %r34, 1;
	@%p10 bra 	$L__BB1_11;
	add.s32 	%r50, %r66, %r5;
	mul.wide.u32 	%rd45, %r50, 8;
	add.s64 	%rd46, %rd2, %rd45;
	ld.global.f64 	%fd53, [%rd46];
	mad.lo.s32 	%r51, %r66, %r1, %r3;
	mul.wide.u32 	%rd47, %r51, 8;
	add.s64 	%rd48, %rd1, %rd47;
	ld.global.f64 	%fd54, [%rd48];
	fma.rn.f64 	%fd55, %fd53, %fd54, %fd67;
	cvt.u64.u32 	%rd49, %r5;
	cvt.u64.u32 	%rd50, %r66;
	add.s64 	%rd51, %rd50, %rd49;
	shl.b64 	%rd52, %rd51, 3;
	add.s64 	%rd53, %rd2, %rd52;
	ld.global.f64 	%fd56, [%rd53+8];
	add.s32 	%r52, %r51, %r1;
	mul.wide.u32 	%rd54, %r52, 8;
	add.s64 	%rd55, %rd1, %rd54;
	ld.global.f64 	%fd57, [%rd55];
	fma.rn.f64 	%fd67, %fd56, %fd57, %fd55;
	add.s32 	%r66, %r66, 2;
$L__BB1_11:
	and.b32  	%r53, %r39, 1;
	setp.eq.b32 	%p11, %r53, 1;
	not.pred 	%p12, %p11;
	@%p12 bra 	$L__BB1_13;
	add.s32 	%r54, %r66, %r5;
	mul.wide.u32 	%rd56, %r54, 8;
	add.s64 	%rd57, %rd2, %rd56;
	ld.global.f64 	%fd58, [%rd57];
	mad.lo.s32 	%r55, %r66, %r1, %r3;
	mul.wide.u32 	%rd58, %r55, 8;
	add.s64 	%rd59, %rd1, %rd58;
	ld.global.f64 	%fd59, [%rd59];
	fma.rn.f64 	%fd67, %fd58, %fd59, %fd67;
$L__BB1_13:
	ld.param.u64 	%rd63, [_Z14cudaMatrixMultPdS_S_i_param_2];
	mad.lo.s32 	%r56, %r41, %r1, %r3;
	cvta.to.global.u64 	%rd60, %rd63;
	mul.wide.u32 	%rd61, %r56, 8;
	add.s64 	%rd62, %rd60, %rd61;
	st.global.f64 	[%rd62], %fd67;
$L__BB1_14:
	ret;

}
	// .globl	_Z16Convolution2DGPUPdS_S_ii
.visible .entry _Z16Convolution2DGPUPdS_S_ii(
	.param .u64 .ptr .align 1 _Z16Convolution2DGPUPdS_S_ii_param_0,
	.param .u64 .ptr .align 1 _Z16Convolution2DGPUPdS_S_ii_param_1,
	.param .u64 .ptr .align 1 _Z16Convolution2DGPUPdS_S_ii_param_2,
	.param .u32 _Z16Convolution2DGPUPdS_S_ii_param_3,
	.param .u32 _Z16Convolution2DGPUPdS_S_ii_param_4
)
{
	.reg .pred 	%p<14>;
	.reg .b32 	%r<54>;
	.reg .b32 	%f<5>;
	.reg .b64 	%rd<26>;
	.reg .b64 	%fd<164>;

	ld.param.u64 	%rd6, [_Z16Convolution2DGPUPdS_S_ii_param_0];
	ld.param.u64 	%rd7, [_Z16Convolution2DGPUPdS_S_ii_param_1];
	ld.param.u32 	%r27, [_Z16Convolution2DGPUPdS_S_ii_param_4];
	cvta.to.global.u64 	%rd1, %rd7;
	cvta.to.global.u64 	%rd2, %rd6;
	mov.u32 	%r1, %ctaid.z;
	mov.u32 	%r2, %ctaid.y;
	mov.u32 	%r3, %ctaid.x;
	setp.lt.s32 	%p1, %r27, 1;
	mov.f64 	%fd161, 0d0000000000000000;
	@%p1 bra 	$L__BB2_16;
	mul.lo.s32 	%r4, %r27, %r1;
	and.b32  	%r5, %r27, 15;
	and.b32  	%r6, %r27, 7;
	and.b32  	%r7, %r27, 2147483632;
	and.b32  	%r8, %r27, 3;
	neg.s32 	%r9, %r7;
	mov.f64 	%fd161, 0d0000000000000000;
	mov.b32 	%r47, 0;
$L__BB2_2:
	ld.param.u32 	%r46, [_Z16Convolution2DGPUPdS_S_ii_param_3];
	setp.lt.u32 	%p2, %r27, 16;
	add.s32 	%r30, %r47, %r2;
	mad.lo.s32 	%r11, %r30, %r46, %r3;
	add.s32 	%r31, %r47, %r4;
	mul.lo.s32 	%r12, %r31, %r27;
	mov.b32 	%r52, 0;
	@%p2 bra 	$L__BB2_5;
	mov.u32 	%r48, %r12;
	mov.u32 	%r49, %r11;
	mov.u32 	%r50, %r9;
$L__BB2_4:
	.pragma "nounroll";
	mul.wide.s32 	%rd8, %r49, 8;
	add.s64 	%rd9, %rd2, %rd8;
	mul.wide.s32 	%rd10, %r48, 8;
	add.s64 	%rd11, %rd1, %rd10;
	ld.global.f64 	%fd24, [%rd9];
	ld.global.f64 	%fd25, [%rd11];
	fma.rn.f64 	%fd26, %fd24, %fd25, %fd161;
	ld.global.f64 	%fd27, [%rd9+8];
	ld.global.f64 	%fd28, [%rd11+8];
	fma.rn.f64 	%fd29, %fd27, %fd28, %fd26;
	ld.global.f64 	%fd30, [%rd9+16];
	ld.global.f64 	%fd31, [%rd11+16];
	fma.rn.f64 	%fd32, %fd30, %fd31, %fd29;
	ld.global.f64 	%fd33, [%rd9+24];
	ld.global.f64 	%fd34, [%rd11+24];
	fma.rn.f64 	%fd35, %fd33, %fd34, %fd32;
	ld.global.f64 	%fd36, [%rd9+32];
	ld.global.f64 	%fd37, [%rd11+32];
	fma.rn.f64 	%fd38, %fd36, %fd37, %fd35;
	ld.global.f64 	%fd39, [%rd9+40];
	ld.global.f64 	%fd40, [%rd11+40];
	fma.rn.f64 	%fd41, %fd39, %fd40, %fd38;
	ld.global.f64 	%fd42, [%rd9+48];
	ld.global.f64 	%fd43, [%rd11+48];
	fma.rn.f64 	%fd44, %fd42, %fd43, %fd41;
	ld.global.f64 	%fd45, [%rd9+56];
	ld.global.f64 	%fd46, [%rd11+56];
	fma.rn.f64 	%fd47, %fd45, %fd46, %fd44;
	ld.global.f64 	%fd48, [%rd9+64];
	ld.global.f64 	%fd49, [%rd11+64];
	fma.rn.f64 	%fd50, %fd48, %fd49, %fd47;
	ld.global.f64 	%fd51, [%rd9+72];
	ld.global.f64 	%fd52, [%rd11+72];
	fma.rn.f64 	%fd53, %fd51, %fd52, %fd50;
	ld.global.f64 	%fd54, [%rd9+80];
	ld.global.f64 	%fd55, [%rd11+80];
	fma.rn.f64 	%fd56, %fd54, %fd55, %fd53;
	ld.global.f64 	%fd57, [%rd9+88];
	ld.global.f64 	%fd58, [%rd11+88];
	fma.rn.f64 	%fd59, %fd57, %fd58, %fd56;
	ld.global.f64 	%fd60, [%rd9+96];
	ld.global.f64 	%fd61, [%rd11+96];
	fma.rn.f64 	%fd62, %fd60, %fd61, %fd59;
	ld.global.f64 	%fd63, [%rd9+104];
	ld.global.f64 	%fd64, [%rd11+104];
	fma.rn.f64 	%fd65, %fd63, %fd64, %fd62;
	ld.global.f64 	%fd66, [%rd9+112];
	ld.global.f64 	%fd67, [%rd11+112];
	fma.rn.f64 	%fd68, %fd66, %fd67, %fd65;
	ld.global.f64 	%fd69, [%rd9+120];
	ld.global.f64 	%fd70, [%rd11+120];
	fma.rn.f64 	%fd161, %fd69, %fd70, %fd68;
	add.s32 	%r50, %r50, 16;
	add.s32 	%r49, %r49, 16;
	add.s32 	%r48, %r48, 16;
	setp.ne.s32 	%p3, %r50, 0;
	mov.u32 	%r52, %r7;
	@%p3 bra 	$L__BB2_4;
$L__BB2_5:
	setp.eq.s32 	%p4, %r5, 0;
	@%p4 bra 	$L__BB2_15;
	add.s32 	%r32, %r5, -1;
	setp.lt.u32 	%p5, %r32, 7;
	@%p5 bra 	$L__BB2_8;
	add.s32 	%r33, %r11, %r52;
	add.s32 	%r34, %r52, %r12;
	mul.wide.s32 	%rd12, %r33, 8;
	add.s64 	%rd13, %rd2, %rd12;
	ld.global.f64 	%fd72, [%rd13];
	mul.wide.s32 	%rd14, %r34, 8;
	add.s64 	%rd15, %rd1, %rd14;
	ld.global.f64 	%fd73, [%rd15];
	fma.rn.f64 	%fd74, %fd72, %fd73, %fd161;
	ld.global.f64 	%fd75, [%rd13+8];
	ld.global.f64 	%fd76, [%rd15+8];
	fma.rn.f64 	%fd77, %fd75, %fd76, %fd74;
	ld.global.f64 	%fd78, [%rd13+16];
	ld.global.f64 	%fd79, [%rd15+16];
	fma.rn.f64 	%fd80, %fd78, %fd79, %fd77;
	ld.global.f64 	%fd81, [%rd13+24];
	ld.global.f64 	%fd82, [%rd15+24];
	fma.rn.f64 	%fd83, %fd81, %fd82, %fd80;
	ld.global.f64 	%fd84, [%rd13+32];
	ld.global.f64 	%fd85, [%rd15+32];
	fma.rn.f64 	%fd86, %fd84, %fd85, %fd83;
	ld.global.f64 	%fd87, [%rd13+40];
	ld.global.f64 	%fd88, [%rd15+40];
	fma.rn.f64 	%fd89, %fd87, %fd88, %fd86;
	ld.global.f64 	%fd90, [%rd13+48];
	ld.global.f64 	%fd91, [%rd15+48];
	fma.rn.f64 	%fd92, %fd90, %fd91, %fd89;
	ld.global.f64 	%fd93, [%rd13+56];
	ld.global.f64 	%fd94, [%rd15+56];
	fma.rn.f64 	%fd161, %fd93, %fd94, %fd92;
	add.s32 	%r52, %r52, 8;
$L__BB2_8:
	setp.eq.s32 	%p6, %r6, 0;
	@%p6 bra 	$L__BB2_15;
	add.s32 	%r35, %r6, -1;
	setp.lt.u32 	%p7, %r35, 3;
	@%p7 bra 	$L__BB2_11;
	add.s32 	%r36, %r11, %r52;
	add.s32 	%r37, %r52, %r12;
	mul.wide.s32 	%rd16, %r36, 8;
	add.s64 	%rd17, %rd2, %rd16;
	ld.global.f64 	%fd96, [%rd17];
	mul.wide.s32 	%rd18, %r37, 8;
	add.s64 	%rd19, %rd1, %rd18;
	ld.global.f64 	%fd97, [%rd19];
	fma.rn.f64 	%fd98, %fd96, %fd97, %fd161;
	ld.global.f64 	%fd99, [%rd17+8];
	ld.global.f64 	%fd100, [%rd19+8];
	fma.rn.f64 	%fd101, %fd99, %fd100, %fd98;
	ld.global.f64 	%fd102, [%rd17+16];
	ld.global.f64 	%fd103, [%rd19+16];
	fma.rn.f64 	%fd104, %fd102, %fd103, %fd101;
	ld.global.f64 	%fd105, [%rd17+24];
	ld.global.f64 	%fd106, [%rd19+24];
	fma.rn.f64 	%fd161, %fd105, %fd106, %fd104;
	add.s32 	%r52, %r52, 4;
$L__BB2_11:
	setp.eq.s32 	%p8, %r8, 0;
	@%p8 bra 	$L__BB2_15;
	setp.eq.s32 	%p9, %r8, 1;
	add.s32 	%r38, %r11, %r52;
	add.s32 	%r39, %r52, %r12;
	mul.wide.s32 	%rd20, %r38, 8;
	add.s64 	%rd3, %rd2, %rd20;
	ld.global.f64 	%fd107, [%rd3];
	mul.wide.s32 	%rd21, %r39, 8;
	add.s64 	%rd4, %rd1, %rd21;
	ld.global.f64 	%fd108, [%rd4];
	fma.rn.f64 	%fd161, %fd107, %fd108, %fd161;
	@%p9 bra 	$L__BB2_15;
	setp.eq.s32 	%p10, %r8, 2;
	ld.global.f64 	%fd109, [%rd3+8];
	ld.global.f64 	%fd110, [%rd4+8];
	fma.rn.f64 	%fd161, %fd109, %fd110, %fd161;
	@%p10 bra 	$L__BB2_15;
	ld.global.f64 	%fd111, [%rd3+16];
	ld.global.f64 	%fd112, [%rd4+16];
	fma.rn.f64 	%fd161, %fd111, %fd112, %fd161;
$L__BB2_15:
	add.s32 	%r47, %r47, 1;
	setp.ne.s32 	%p11, %r47, %r27;
	@%p11 bra 	$L__BB2_2;
$L__BB2_16:
	{
	.reg .b32 %temp; 
	mov.b64 	{%temp, %r40}, %fd161;
	}
	and.b32  	%r25, %r40, 2147483647;
	{
	.reg .b32 %temp; 
	mov.b64 	{%r41, %temp}, %fd161;
	}
	mov.b64 	%fd17, {%r41, %r25};
	setp.ltu.f64 	%p12, %fd17, 0d3FE4F92224DD2F1A;
	@%p12 bra 	$L__BB2_18;
	add.f64 	%fd113, %fd17, %fd17;
	cvt.rn.f32.f64 	%f1, %fd113;
	mul.f32 	%f2, %f1, 0f3FB8AA3B;
	cvt.rni.f32.f32 	%f3, %f2;
	cvt.f64.f32 	%fd114, %f3;
	fma.rn.f64 	%fd115, %fd114, 0dBFE62E42FEFA39EF, %fd113;
	fma.rn.f64 	%fd116, %fd115, 0d3E5AE904A4741B81, 0d3E928A27F89B6999;
	fma.rn.f64 	%fd117, %fd116, %fd115, 0d3EC71DE715FF7E07;
	fma.rn.f64 	%fd118, %fd117, %fd115, 0d3EFA019A6B0AC45A;
	fma.rn.f64 	%fd119, %fd118, %fd115, 0d3F2A01A017EED94F;
	fma.rn.f64 	%fd120, %fd119, %fd115, 0d3F56C16C17F2A71B;
	fma.rn.f64 	%fd121, %fd120, %fd115, 0d3F811111111173C4;
	fma.rn.f64 	%fd122, %fd121, %fd115, 0d3FA555555555211A;
	fma.rn.f64 	%fd123, %fd122, %fd115, 0d3FC5555555555540;
	fma.rn.f64 	%fd124, %fd123, %fd115, 0d3FE0000000000005;
	mul.f64 	%fd125, %fd115, %fd124;
	fma.rn.f64 	%fd126, %fd125, %fd115, %fd115;
	ex2.approx.ftz.f32 	%f4, %f3;
	cvt.f64.f32 	%fd127, %f4;
	mov.f64 	%fd128, 0d3FF0000000000000;
	sub.f64 	%fd129, %fd128, %fd127;
	neg.f64 	%fd130, %fd126;
	fma.rn.f64 	%fd131, %fd130, %fd127, %fd129;
	mov.f64 	%fd132, 0d4000000000000000;
	sub.f64 	%fd133, %fd132, %fd131;
	rcp.approx.ftz.f64 	%fd134, %fd133;
	neg.f64 	%fd135, %fd133;
	fma.rn.f64 	%fd136, %fd135, %fd134, 0d3FF0000000000000;
	fma.rn.f64 	%fd137, %fd136, %fd136, %fd136;
	fma.rn.f64 	%fd138, %fd137, %fd134, %fd134;
	fma.rn.f64 	%fd139, %fd138, 0dC000000000000000, 0d3FF0000000000000;
	setp.gt.u32 	%p13, %r25, 1077088193;
	selp.f64 	%fd140, 0d3FF0000000000000, %fd139, %p13;
	copysign.f64 	%fd163, %fd161, %fd140;
	bra.uni 	$L__BB2_19;
$L__BB2_18:
	mul.f64 	%fd141, %fd161, %fd161;
	fma.rn.f64 	%fd142, %fd141, 0dBEF0BC46E2F5E964, 0d3F14359F420AFC3D;
	fma.rn.f64 	%fd143, %fd142, %fd141, 0dBF2DF9F0728C5D84;
	fma.rn.f64 	%fd144, %fd143, %fd141, 0d3F4337D1CEC4F033;
	fma.rn.f64 	%fd145, %fd144, %fd141, 0dBF57D6E9674335B3;
	fma.rn.f64 	%fd146, %fd145, %fd141, 0d3F6D6D000D7AAD3D;
	fma.rn.f64 	%fd147, %fd146, %fd141, 0dBF8226E1F3CF1EF5;
	fma.rn.f64 	%fd148, %fd147, %fd141, 0d3F9664F47EC0C8CF;
	fma.rn.f64 	%fd149, %fd148, %fd141, 0dBFABA1BA1B80AB40;
	fma.rn.f64 	%fd150, %fd149, %fd141, 0d3FC111111110FA4A;
	fma.rn.f64 	%fd151, %fd150, %fd141, 0dBFD5555555555550;
	fma.rn.f64 	%fd152, %fd151, %fd141, 0d0000000000000000;
	fma.rn.f64 	%fd163, %fd152, %fd161, %fd161;
$L__BB2_19:
	ld.param.u64 	%rd25, [_Z16Convolution2DGPUPdS_S_ii_param_2];
	cvta.to.global.u64 	%rd22, %rd25;
	mov.u32 	%r42, %nctaid.y;
	mad.lo.s32 	%r43, %r42, %r1, %r2;
	mov.u32 	%r44, %nctaid.x;
	mad.lo.s32 	%r45, %r43, %r44, %r3;
	mul.wide.s32 	%rd23, %r45, 8;
	add.s64 	%rd24, %rd22, %rd23;
	st.global.f64 	[%rd24], %fd163;
	ret;

}
	// .globl	_Z16Convolution3DGPUPdS_S_iii
.visible .entry _Z16Convolution3DGPUPdS_S_iii(
	.param .u64 .ptr .align 1 _Z16Convolution3DGPUPdS_S_iii_param_0,
	.param .u64 .ptr .align 1 _Z16Convolution3DGPUPdS_S_iii_param_1,
	.param .u64 .ptr .align 1 _Z16Convolution3DGPUPdS_S_iii_param_2,
	.param .u32 _Z16Convolution3DGPUPdS_S_iii_param_3,
	.param .u32 _Z16Convolution3DGPUPdS_S_iii_param_4,
	.param .u32 _Z16Convolution3DGPUPdS_S_iii_param_5
)
{
	.reg .pred 	%p<16>;
	.reg .b32 	%r<60>;
	.reg .b32 	%f<5>;
	.reg .b64 	%rd<28>;
	.reg .b64 	%fd<168>;

	ld.param.u64 	%rd8, [_Z16Convolution3DGPUPdS_S_iii_param_0];
	ld.param.u64 	%rd9, [_Z16Convolution3DGPUPdS_S_iii_param_1];
	ld.param.u32 	%r29, [_Z16Convolution3DGPUPdS_S_iii_param_3];
	ld.param.u32 	%r30, [_Z16Convolution3DGPUPdS_S_iii_param_4];
	ld.param.u32 	%r31, [_Z16Convolution3DGPUPdS_S_iii_param_5];
	cvta.to.global.u64 	%rd1, %rd9;
	cvta.to.global.u64 	%rd2, %rd8;
	mov.u32 	%r1, %ctaid.z;
	mov.u32 	%r2, %ctaid.y;
	mov.u32 	%r3, %ctaid.x;
	setp.lt.s32 	%p1, %r31, 1;
	mov.f64 	%fd165, 0d0000000000000000;
	@%p1 bra 	$L__BB3_19;
	setp.lt.s32 	%p2, %r30, 1;
	@%p2 bra 	$L__BB3_19;
	and.b32  	%r4, %r30, 15;
	and.b32  	%r5, %r30, 7;
	and.b32  	%r6, %r30, 2147483632;
	and.b32  	%r7, %r30, 3;
	neg.s32 	%r8, %r6;
	add.s64 	%rd3, %rd2, 64;
	add.s64 	%rd4, %rd1, 64;
	mov.f64 	%fd165, 0d0000000000000000;
	mov.b32 	%r52, 0;
$L__BB3_3:
	mad.lo.s32 	%r10, %r52, %r29, %r2;
	mad.lo.s32 	%r34, %r31, %r1, %r52;
	mul.lo.s32 	%r11, %r34, %r30;
	mov.b32 	%r53, 0;
$L__BB3_4:
	setp.lt.u32 	%p3, %r30, 16;
	add.s32 	%r36, %r10, %r53;
	mad.lo.s32 	%r13, %r36, %r29, %r3;
	add.s32 	%r37, %r11, %r53;
	mul.lo.s32 	%r14, %r37, %r30;
	mov.b32 	%r58, 0;
	@%p3 bra 	$L__BB3_7;
	mov.u32 	%r54, %r14;
	mov.u32 	%r55, %r13;
	mov.u32 	%r56, %r8;
$L__BB3_6:
	.pragma "nounroll";
	mul.wide.s32 	%rd10, %r55, 8;
	add.s64 	%rd11, %rd3, %rd10;
	mul.wide.s32 	%rd12, %r54, 8;
	add.s64 	%rd13, %rd4, %rd12;
	ld.global.f64 	%fd26, [%rd11+-64];
	ld.global.f64 	%fd27, [%rd13+-64];
	fma.rn.f64 	%fd28, %fd26, %fd27, %fd165;
	ld.global.f64 	%fd29, [%rd11+-56];
	ld.global.f64 	%fd30, [%rd13+-56];
	fma.rn.f64 	%fd31, %fd29, %fd30, %fd28;
	ld.global.f64 	%fd32, [%rd11+-48];
	ld.global.f64 	%fd33, [%rd13+-48];
	fma.rn.f64 	%fd34, %fd32, %fd33, %fd31;
	ld.global.f64 	%fd35, [%rd11+-40];
	ld.global.f64 	%fd36, [%rd13+-40];
	fma.rn.f64 	%fd37, %fd35, %fd36, %fd34;
	ld.global.f64 	%fd38, [%rd11+-32];
	ld.global.f64 	%fd39, [%rd13+-32];
	fma.rn.f64 	%fd40, %fd38, %fd39, %fd37;
	ld.global.f64 	%fd41, [%rd11+-24];
	ld.global.f64 	%fd42, [%rd13+-24];
	fma.rn.f64 	%fd43, %fd41, %fd42, %fd40;
	ld.global.f64 	%fd44, [%rd11+-16];
	ld.global.f64 	%fd45, [%rd13+-16];
	fma.rn.f64 	%fd46, %fd44, %fd45, %fd43;
	ld.global.f64 	%fd47, [%rd11+-8];
	ld.global.f64 	%fd48, [%rd13+-8];
	fma.rn.f64 	%fd49, %fd47, %fd48, %fd46;
	ld.global.f64 	%fd50, [%rd11];
	ld.global.f64 	%fd51, [%rd13];
	fma.rn.f64 	%fd52, %fd50, %fd51, %fd49;
	ld.global.f64 	%fd53, [%rd11+8];
	ld.global.f64 	%fd54, [%rd13+8];
	fma.rn.f64 	%fd55, %fd53, %fd54, %fd52;
	ld.global.f64 	%fd56, [%rd11+16];
	ld.global.f64 	%fd57, [%rd13+16];
	fma.rn.f64 	%fd58, %fd56, %fd57, %fd55;
	ld.global.f64 	%fd59, [%rd11+24];
	ld.global.f64 	%fd60, [%rd13+24];
	fma.rn.f64 	%fd61, %fd59, %fd60, %fd58;
	ld.global.f64 	%fd62, [%rd11+32];
	ld.global.f64 	%fd63, [%rd13+32];
	fma.rn.f64 	%fd64, %fd62, %fd63, %fd61;
	ld.global.f64 	%fd65, [%rd11+40];
	ld.global.f64 	%fd66, [%rd13+40];
	fma.rn.f64 	%fd67, %fd65, %fd66, %fd64;
	ld.global.f64 	%fd68, [%rd11+48];
	ld.global.f64 	%fd69, [%rd13+48];
	fma.rn.f64 	%fd70, %fd68, %fd69, %fd67;
	ld.global.f64 	%fd71, [%rd11+56];
	ld.global.f64 	%fd72, [%rd13+56];
	fma.rn.f64 	%fd165, %fd71, %fd72, %fd70;
	add.s32 	%r56, %r56, 16;
	add.s32 	%r55, %r55, 16;
	add.s32 	%r54, %r54, 16;
	setp.ne.s32 	%p4, %r56, 0;
	mov.u32 	%r58, %r6;
	@%p4 bra 	$L__BB3_6;
$L__BB3_7:
	setp.eq.s32 	%p5, %r4, 0;
	@%p5 bra 	$L__BB3_17;
	add.s32 	%r38, %r4, -1;
	setp.lt.u32 	%p6, %r38, 7;
	@%p6 bra 	$L__BB3_10;
	add.s32 	%r39, %r13, %r58;
	add.s32 	%r40, %r58, %r14;
	mul.wide.s32 	%rd14, %r39, 8;
	add.s64 	%rd15, %rd2, %rd14;
	ld.global.f64 	%fd74, [%rd15];
	mul.wide.s32 	%rd16, %r40, 8;
	add.s64 	%rd17, %rd1, %rd16;
	ld.global.f64 	%fd75, [%rd17];
	fma.rn.f64 	%fd76, %fd74, %fd75, %fd165;
	ld.global.f64 	%fd77, [%rd15+8];
	ld.global.f64 	%fd78, [%rd17+8];
	fma.rn.f64 	%fd79, %fd77, %fd78, %fd76;
	ld.global.f64 	%fd80, [%rd15+16];
	ld.global.f64 	%fd81, [%rd17+16];
	fma.rn.f64 	%fd82, %fd80, %fd81, %fd79;
	ld.global.f64 	%fd83, [%rd15+24];
	ld.global.f64 	%fd84, [%rd17+24];
	fma.rn.f64 	%fd85, %fd83, %fd84, %fd82;
	ld.global.f64 	%fd86, [%rd15+32];
	ld.global.f64 	%fd87, [%rd17+32];
	fma.rn.f64 	%fd88, %fd86, %fd87, %fd85;
	ld.global.f64 	%fd89, [%rd15+40];
	ld.global.f64 	%fd90, [%rd17+40];
	fma.rn.f64 	%fd91, %fd89, %fd90, %fd88;
	ld.global.f64 	%fd92, [%rd15+48];
	ld.global.f64 	%fd93, [%rd17+48];
	fma.rn.f64 	%fd94, %fd92, %fd93, %fd91;
	ld.global.f64 	%fd95, [%rd15+56];
	ld.global.f64 	%fd96, [%rd17+56];
	fma.rn.f64 	%fd165, %fd95, %fd96, %fd94;
	add.s32 	%r58, %r58, 8;
$L__BB3_10:
	setp.eq.s32 	%p7, %r5, 0;
	@%p7 bra 	$L__BB3_17;
	add.s32 	%r41, %r5, -1;
	setp.lt.u32 	%p8, %r41, 3;
	@%p8 bra 	$L__BB3_13;
	add.s32 	%r42, %r13, %r58;
	add.s32 	%r43, %r58, %r14;
	mul.wide.s32 	%rd18, %r42, 8;
	add.s64 	%rd19, %rd2, %rd18;
	ld.global.f64 	%fd98, [%rd19];
	mul.wide.s32 	%rd20, %r43, 8;
	add.s64 	%rd21, %rd1, %rd20;
	ld.global.f64 	%fd99, [%rd21];
	fma.rn.f64 	%fd100, %fd98, %fd99, %fd165;
	ld.global.f64 	%fd101, [%rd19+8];
	ld.global.f64 	%fd102, [%rd21+8];
	fma.rn.f64 	%fd103, %fd101, %fd102, %fd100;
	ld.global.f64 	%fd104, [%rd19+16];
	ld.global.f64 	%fd105, [%rd21+16];
	fma.rn.f64 	%fd106, %fd104, %fd105, %fd103;
	ld.global.f64 	%fd107, [%rd19+24];
	ld.global.f64 	%fd108, [%rd21+24];
	fma.rn.f64 	%fd165, %fd107, %fd108, %fd106;
	add.s32 	%r58, %r58, 4;
$L__BB3_13:
	setp.eq.s32 	%p9, %r7, 0;
	@%p9 bra 	$L__BB3_17;
	setp.eq.s32 	%p10, %r7, 1;
	add.s32 	%r44, %r13, %r58;
	add.s32 	%r45, %r58, %r14;
	mul.wide.s32 	%rd22, %r44, 8;
	add.s64 	%rd5, %rd2, %rd22;
	ld.global.f64 	%fd109, [%rd5];
	mul.wide.s32 	%rd23, %r45, 8;
	add.s64 	%rd6, %rd1, %rd23;
	ld.global.f64 	%fd110, [%rd6];
	fma.rn.f64 	%fd165, %fd109, %fd110, %fd165;
	@%p10 bra 	$L__BB3_17;
	setp.eq.s32 	%p11, %r7, 2;
	ld.global.f64 	%fd111, [%rd5+8];
	ld.global.f64 	%fd112, [%rd6+8];
	fma.rn.f64 	%fd165, %fd111, %fd112, %fd165;
	@%p11 bra 	$L__BB3_17;
	ld.global.f64 	%fd113, [%rd5+16];
	ld.global.f64 	%fd114, [%rd6+16];
	fma.rn.f64 	%fd165, %fd113, %fd114, %fd165;
$L__BB3_17:
	add.s32 	%r53, %r53, 1;
	setp.ne.s32 	%p12, %r53, %r30;
	@%p12 bra 	$L__BB3_4;
	add.s32 	%r52, %r52, 1;
	setp.ne.s32 	%p13, %r52, %r31;
	@%p13 bra 	$L__BB3_3;
$L__BB3_19:
	{
	.reg .b32 %temp; 
	mov.b64 	{%temp, %r46}, %fd165;
	}
	and.b32  	%r28, %r46, 2147483647;
	{
	.reg .b32 %temp; 
	mov.b64 	{%r47, %temp}, %fd165;
	}
	mov.b64 	%fd18, {%r47, %r28};
	setp.ltu.f64 	%p14, %fd18, 0d3FE4F92224DD2F1A;
	@%p14 bra 	$L__BB3_21;
	add.f64 	%fd115, %fd18, %fd18;
	cvt.rn.f32.f64 	%f1, %fd115;
	mul.f32 	%f2, %f1, 0f3FB8AA3B;
	cvt.rni.f32.f32 	%f3, %f2;
	cvt.f64.f32 	%fd116, %f3;
	fma.rn.f64 	%fd117, %fd116, 0dBFE62E42FEFA39EF, %fd115;
	fma.rn.f64 	%fd118, %fd117, 0d3E5AE904A4741B81, 0d3E928A27F89B6999;
	fma.rn.f64 	%fd119, %fd118, %fd117, 0d3EC71DE715FF7E07;
	fma.rn.f64 	%fd120, %fd119, %fd117, 0d3EFA019A6B0AC45A;
	fma.rn.f64 	%fd121, %fd120, %fd117, 0d3F2A01A017EED94F;
	fma.rn.f64 	%fd122, %fd121, %fd117, 0d3F56C16C17F2A71B;
	fma.rn.f64 	%fd123, %fd122, %fd117, 0d3F811111111173C4;
	fma.rn.f64 	%fd124, %fd123, %fd117, 0d3FA555555555211A;
	fma.rn.f64 	%fd125, %fd124, %fd117, 0d3FC5555555555540;
	fma.rn.f64 	%fd126, %fd125, %fd117, 0d3FE0000000000005;
	mul.f64 	%fd127, %fd117, %fd126;
	fma.rn.f64 	%fd128, %fd127, %fd117, %fd117;
	ex2.approx.ftz.f32 	%f4, %f3;
	cvt.f64.f32 	%fd129, %f4;
	mov.f64 	%fd130, 0d3FF0000000000000;
	sub.f64 	%fd131, %fd130, %fd129;
	neg.f64 	%fd132, %fd128;
	fma.rn.f64 	%fd133, %fd132, %fd129, %fd131;
	mov.f64 	%fd134, 0d4000000000000000;
	sub.f64 	%fd135, %fd134, %fd133;
	rcp.approx.ftz.f64 	%fd136, %fd135;
	neg.f64 	%fd137, %fd135;
	fma.rn.f64 	%fd138, %fd137, %fd136, 0d3FF0000000000000;
	fma.rn.f64 	%fd139, %fd138, %fd138, %fd138;
	fma.rn.f64 	%fd140, %fd139, %fd136, %fd136;
	fma.rn.f64 	%fd141, %fd140, 0dC000000000000000, 0d3FF0000000000000;
	setp.gt.u32 	%p15, %r28, 1077088193;
	selp.f64 	%fd142, 0d3FF0000000000000, %fd141, %p15;
	copysign.f64 	%fd167, %fd165, %fd142;
	bra.uni 	$L__BB3_22;
$L__BB3_21:
	mul.f64 	%fd143, %fd165, %fd165;
	fma.rn.f64 	%fd144, %fd143, 0dBEF0BC46E2F5E964, 0d3F14359F420AFC3D;
	fma.rn.f64 	%fd145, %fd144, %fd143, 0dBF2DF9F0728C5D84;
	fma.rn.f64 	%fd146, %fd145, %fd143, 0d3F4337D1CEC4F033;
	fma.rn.f64 	%fd147, %fd146, %fd143, 0dBF57D6E9674335B3;
	fma.rn.f64 	%fd148, %fd147, %fd143, 0d3F6D6D000D7AAD3D;
	fma.rn.f64 	%fd149, %fd148, %fd143, 0dBF8226E1F3CF1EF5;
	fma.rn.f64 	%fd150, %fd149, %fd143, 0d3F9664F47EC0C8CF;
	fma.rn.f64 	%fd151, %fd150, %fd143, 0dBFABA1BA1B80AB40;
	fma.rn.f64 	%fd152, %fd151, %fd143, 0d3FC111111110FA4A;
	fma.rn.f64 	%fd153, %fd152, %fd143, 0dBFD5555555555550;
	fma.rn.f64 	%fd154, %fd153, %fd143, 0d0000000000000000;
	fma.rn.f64 	%fd167, %fd154, %fd165, %fd165;
$L__BB3_22:
	ld.param.u64 	%rd27, [_Z16Convolution3DGPUPdS_S_iii_param_2];
	cvta.to.global.u64 	%rd24, %rd27;
	mov.u32 	%r48, %nctaid.y;
	mad.lo.s32 	%r49, %r48, %r1, %r2;
	mov.u32 	%r50, %nctaid.x;
	mad.lo.s32 	%r51, %r49, %r50, %r3;
	mul.wide.s32 	%rd25, %r51, 8;
	add.s64 	%rd26, %rd24, %rd25;
	st.global.f64 	[%rd26], %fd167;
	ret;

}
	// .globl	_Z14Moyennage2DGPUPdS_i
.visible .entry _Z14Moyennage2DGPUPdS_i(
	.param .u64 .ptr .align 1 _Z14Moyennage2DGPUPdS_i_param_0,
	.param .u64 .ptr .align 1 _Z14Moyennage2DGPUPdS_i_param_1,
	.param .u32 _Z14Moyennage2DGPUPdS_i_param_2
)
{
	.reg .b32 	%r<13>;
	.reg .b64 	%rd<11>;
	.reg .b64 	%fd<10>;

	ld.param.u64 	%rd1, [_Z14Moyennage2DGPUPdS_i_param_0];
	ld.param.u64 	%rd2, [_Z14Moyennage2DGPUPdS_i_param_1];
	ld.param.u32 	%r1, [_Z14Moyennage2DGPUPdS_i_param_2];
	cvta.to.global.u64 	%rd3, %rd1;
	mov.u32 	%r2, %nctaid.x;
	mov.u32 	%r3, %nctaid.y;
	mov.u32 	%r4, %ctaid.z;
	mov.u32 	%r5, %ctaid.y;
	mov.u32 	%r6, %ctaid.x;
	mad.lo.s32 	%r7, %r3, %r4, %r5;
	mad.lo.s32 	%r8, %r7, %r2, %r6;
	shl.b32 	%r9, %r6, 1;
	shl.b32 	%r10, %r5, 1;
	mad.lo.s32 	%r11, %r1, %r4, %r10;
	mad.lo.s32 	%r12, %r11, %r1, %r9;
	mul.wide.s32 	%rd4, %r12, 8;
	add.s64 	%rd5, %rd3, %rd4;
	ld.global.f64 	%fd1, [%rd5];
	add.f64 	%fd2, %fd1, 0d0000000000000000;
	ld.global.f64 	%fd3, [%rd5+8];
	add.f64 	%fd4, %fd2, %fd3;
	mul.wide.s32 	%rd6, %r1, 8;
	add.s64 	%rd7, %rd5, %rd6;
	ld.global.f64 	%fd5, [%rd7];
	add.f64 	%fd6, %fd4, %fd5;
	ld.global.f64 	%fd7, [%rd7+8];
	add.f64 	%fd8, %fd6, %fd7;
	cvta.to.global.u64 	%rd8, %rd2;
	mul.f64 	%fd9, %fd8, 0d3FD0000000000000;
	mul.wide.s32 	%rd9, %r8, 8;
	add.s64 	%rd10, %rd8, %rd9;
	st.global.f64 	[%rd10], %fd9;
	ret;

}
	// .globl	_Z7FlattenPdS_
.visible .entry _Z7FlattenPdS_(
	.param .u64 .ptr .align 1 _Z7FlattenPdS__param_0,
	.param .u64 .ptr .align 1 _Z7FlattenPdS__param_1
)
{
	.reg .pred 	%p<2>;
	.reg .b32 	%r<11>;
	.reg .b64 	%rd<8>;
	.reg .b64 	%fd<2>;

	ld.param.u64 	%rd1, [_Z7FlattenPdS__param_0];
	ld.param.u64 	%rd2, [_Z7FlattenPdS__param_1];
	mov.u32 	%r2, %nctaid.x;
	mov.u32 	%r3, %nctaid.y;
	mov.u32 	%r4, %nctaid.z;
	mul.lo.s32 	%r5, %r2, %r3;
	mul.lo.s32 	%r6, %r5, %r4;
	mov.u32 	%r7, %ctaid.z;
	mov.u32 	%r8, %ctaid.y;
	mov.u32 	%r9, %ctaid.x;
	mad.lo.s32 	%r10, %r3, %r7, %r8;
	mad.lo.s32 	%r1, %r10, %r2, %r9;
	setp.ge.s32 	%p1, %r1, %r6;
	@%p1 bra 	$L__BB5_2;
	cvta.to.global.u64 	%rd3, %rd1;
	cvta.to.global.u64 	%rd4, %rd2;
	mul.wide.s32 	%rd5, %r1, 8;
	add.s64 	%rd6, %rd3, %rd5;
	ld.global.f64 	%fd1, [%rd6];
	add.s64 	%rd7, %rd4, %rd5;
	st.global.f64 	[%rd7], %fd1;
$L__BB5_2:
	ret;

}


// ===== COMPILED SASS (sm_100) =====

	.target	sm_100

	.elftype	@"ET_EXEC"


//--------------------- .note.nv.tkinfo           --------------------------
	.section	.note.nv.tkinfo,"",@"SHT_NOTE"
	.sectionflags	@"SHF_NOTE_NV_TKINFO"
	.tkinfo
        /*0018*/ 	.word	0x00000002
        /*0030*/ 	.string	""
        /*0030*/ 	.string	"ptxas"
        /*0030*/ 	.string	"Cuda compilation tools, release 13.0, V13.0.88"
        /*0030*/ 	.string	"Build cuda_13.0.r13.0/compiler.36424714_0"
        /*0030*/ 	.string	"-arch sm_100 -m 64 "



//--------------------- .note.nv.cuinfo           --------------------------
	.section	.note.nv.cuinfo,"",@"SHT_NOTE"
	.sectionflags	@"SHF_NOTE_NV_CUINFO"
        /*0018*/ 	.short	0x0002
        /*001a*/ 	.short	0x0064
        /*001c*/ 	.short	0x0082
	.zero		2


//--------------------- .nv.info                  --------------------------
	.section	.nv.info,"",@"SHT_CUDA_INFO"
	.align	4


	//----- nvinfo : EIATTR_REGCOUNT
	.align		4
        /*0000*/ 	.byte	0x04, 0x2f
        /*0002*/ 	.short	(.L_1 - .L_0)
	.align		4
.L_0:
        /*0004*/ 	.word	index@(_Z13cudaMatrixAddPdS_S_)
        /*0008*/ 	.word	0x0000000e


	//----- nvinfo : EIATTR_FRAME_SIZE
	.align		4
.L_1:
        /*000c*/ 	.byte	0x04, 0x11
        /*000e*/ 	.short	(.L_3 - .L_2)
	.align		4
.L_2:
        /*0010*/ 	.word	index@(_Z13cudaMatrixAddPdS_S_)
        /*0014*/ 	.word	0x00000000


	//----- nvinfo : EIATTR_REGCOUNT
	.align		4
.L_3:
        /*0018*/ 	.byte	0x04, 0x2f
        /*001a*/ 	.short	(.L_5 - .L_4)
	.align		4
.L_4:
        /*001c*/ 	.word	index@(_Z14cudaMatrixMultPdS_S_i)
        /*0020*/ 	.word	0x00000020


	//----- nvinfo : EIATTR_FRAME_SIZE
	.align		4
.L_5:
        /*0024*/ 	.byte	0x04, 0x11
        /*0026*/ 	.short	(.L_7 - .L_6)
	.align		4
.L_6:
        /*0028*/ 	.word	index@(_Z14cudaMatrixMultPdS_S_i)
        /*002c*/ 	.word	0x00000000


	//----- nvinfo : EIATTR_REGCOUNT
	.align		4
.L_7:
        /*0030*/ 	.byte	0x04, 0x2f
        /*0032*/ 	.short	(.L_9 - .L_8)
	.align		4
.L_8:
        /*0034*/ 	.word	index@(_Z16Convolution2DGPUPdS_S_ii)
        /*0038*/ 	.word	0x00000020


	//----- nvinfo : EIATTR_FRAME_SIZE
	.align		4
.L_9:
        /*003c*/ 	.byte	0x04, 0x11
        /*003e*/ 	.short	(.L_11 - .L_10)
	.align		4
.L_10:
        /*0040*/ 	.word	index@(_Z16Convolution2DGPUPdS_S_ii)
        /*0044*/ 	.word	0x00000000


	//----- nvinfo : EIATTR_REGCOUNT
	.align		4
.L_11:
        /*0048*/ 	.byte	0x04, 0x2f
        /*004a*/ 	.short	(.L_13 - .L_12)
	.align		4
.L_12:
        /*004c*/ 	.word	index@(_Z16Convolution3DGPUPdS_S_iii)
        /*0050*/ 	.word	0x00000020


	//----- nvinfo : EIATTR_FRAME_SIZE
	.align		4
.L_13:
        /*0054*/ 	.byte	0x04, 0x11
        /*0056*/ 	.short	(.L_15 - .L_14)
	.align		4
.L_14:
        /*0058*/ 	.word	index@(_Z16Convolution3DGPUPdS_S_iii)
        /*005c*/ 	.word	0x00000000


	//----- nvinfo : EIATTR_REGCOUNT
	.align		4
.L_15:
        /*0060*/ 	.byte	0x04, 0x2f
        /*0062*/ 	.short	(.L_17 - .L_16)
	.align		4
.L_16:
        /*0064*/ 	.word	index@(_Z14Moyennage2DGPUPdS_i)
        /*0068*/ 	.word	0x00000012


	//----- nvinfo : EIATTR_FRAME_SIZE
	.align		4
.L_17:
        /*006c*/ 	.byte	0x04, 0x11
        /*006e*/ 	.short	(.L_19 - .L_18)
	.align		4
.L_18:
        /*0070*/ 	.word	index@(_Z14Moyennage2DGPUPdS_i)
        /*0074*/ 	.word	0x00000000


	//----- nvinfo : EIATTR_REGCOUNT
	.align		4
.L_19:
        /*0078*/ 	.byte	0x04, 0x2f
        /*007a*/ 	.short	(.L_21 - .L_20)
	.align		4
.L_20:
        /*007c*/ 	.word	index@(_Z7FlattenPdS_)
        /*0080*/ 	.word	0x0000000a


	//----- nvinfo : EIATTR_FRAME_SIZE
	.align		4
.L_21:
        /*0084*/ 	.byte	0x04, 0x11
        /*0086*/ 	.short	(.L_23 - .L_22)
	.align		4
.L_22:
        /*0088*/ 	.word	index@(_Z7FlattenPdS_)
        /*008c*/ 	.word	0x00000000


	//----- nvinfo : EIATTR_MIN_STACK_SIZE
	.align		4
.L_23:
        /*0090*/ 	.byte	0x04, 0x12
        /*0092*/ 	.short	(.L_25 - .L_24)
	.align		4
.L_24:
        /*0094*/ 	.word	index@(_Z7FlattenPdS_)
        /*0098*/ 	.word	0x00000000


	//----- nvinfo : EIATTR_MIN_STACK_SIZE
	.align		4
.L_25:
        /*009c*/ 	.byte	0x04, 0x12
        /*009e*/ 	.short	(.L_27 - .L_26)
	.align		4
.L_26:
        /*00a0*/ 	.word	index@(_Z14Moyennage2DGPUPdS_i)
        /*00a4*/ 	.word	0x00000000


	//----- nvinfo : EIATTR_MIN_STACK_SIZE
	.align		4
.L_27:
        /*00a8*/ 	.byte	0x04, 0x12
        /*00aa*/ 	.short	(.L_29 - .L_28)
	.align		4
.L_28:
        /*00ac*/ 	.word	index@(_Z16Convolution3DGPUPdS_S_iii)
        /*00b0*/ 	.word	0x00000000


	//----- nvinfo : EIATTR_MIN_STACK_SIZE
	.align		4
.L_29:
        /*00b4*/ 	.byte	0x04, 0x12
        /*00b6*/ 	.short	(.L_31 - .L_30)
	.align		4
.L_30:
        /*00b8*/ 	.word	index@(_Z16Convolution2DGPUPdS_S_ii)
        /*00bc*/ 	.word	0x00000000


	//----- nvinfo : EIATTR_MIN_STACK_SIZE
	.align		4
.L_31:
        /*00c0*/ 	.byte	0x04, 0x12
        /*00c2*/ 	.short	(.L_33 - .L_32)
	.align		4
.L_32:
        /*00c4*/ 	.word	index@(_Z14cudaMatrixMultPdS_S_i)
        /*00c8*/ 	.word	0x00000000


	//----- nvinfo : EIATTR_MIN_STACK_SIZE
	.align		4
.L_33:
        /*00cc*/ 	.byte	0x04, 0x12
        /*00ce*/ 	.short	(.L_35 - .L_34)
	.align		4
.L_34:
        /*00d0*/ 	.word	index@(_Z13cudaMatrixAddPdS_S_)
        /*00d4*/ 	.word	0x00000000
.L_35:


//--------------------- .nv.compat                --------------------------
	.section	.nv.compat,"",@"SHT_CUDA_COMPAT_INFO"
	.align	4
        /*0000*/ 	.byte	0x02, 0x09, 0x00, 0x00, 0x02, 0x02, 0x01, 0x00, 0x02, 0x05, 0x05, 0x00, 0x03, 0x07, 0x01, 0x01
        /*0010*/ 	.byte	0x02, 0x03, 0x00, 0x00, 0x02, 0x06, 0x01, 0x00, 0x04, 0x0b, 0x08, 0x00, 0x01, 0x00, 0x00, 0x00
        /*0020*/ 	.byte	0x00, 0x00, 0x00, 0x00


//--------------------- .nv.info._Z7FlattenPdS_   --------------------------
	.section	.nv.info._Z7FlattenPdS_,"",@"SHT_CUDA_INFO"
	.sectionflags	@""
	.align	4


	//----- nvinfo : EIATTR_CUDA_API_VERSION
	.align		4
        /*0000*/ 	.byte	0x04, 0x37
        /*0002*/ 	.short	(.L_37 - .L_36)
.L_36:
        /*0004*/ 	.word	0x00000082


	//----- nvinfo : EIATTR_KPARAM_INFO
	.align		4
.L_37:
        /*0008*/ 	.byte	0x04, 0x17
        /*000a*/ 	.short	(.L_39 - .L_38)
.L_38:
        /*000c*/ 	.word	0x00000000
        /*0010*/ 	.short	0x0001
        /*0012*/ 	.short	0x0008
        /*0014*/ 	.byte	0x00, 0xf5, 0x21, 0x00


	//----- nvinfo : EIATTR_KPARAM_INFO
	.align		4
.L_39:
        /*0018*/ 	.byte	0x04, 0x17
        /*001a*/ 	.short	(.L_41 - .L_40)
.L_40:
        /*001c*/ 	.word	0x00000000
        /*0020*/ 	.short	0x0000
        /*0022*/ 	.short	0x0000
        /*0024*/ 	.byte	0x00, 0xf5, 0x21, 0x00


	//----- nvinfo : EIATTR_SPARSE_MMA_MASK
	.align		4
.L_41:
        /*0028*/ 	.byte	0x03, 0x50
        /*002a*/ 	.short	0x0000


	//----- nvinfo : EIATTR_MAXREG_COUNT
	.align		4
        /*002c*/ 	.byte	0x03, 0x1b
        /*002e*/ 	.short	0x00ff


	//----- nvinfo : EIATTR_MERCURY_ISA_VERSION
	.align		4
        /*0030*/ 	.byte	0x03, 0x5f
        /*0032*/ 	.short	0x0101


	//----- nvinfo : EIATTR_VRC_CTA_INIT_COUNT
	.align		4
        /*0034*/ 	.byte	0x02, 0x4a
	.zero		1
	.zero		1


	//----- nvinfo : EIATTR_EXIT_INSTR_OFFSETS
	.align		4
        /*0038*/ 	.byte	0x04, 0x1c
        /*003a*/ 	.short	(.L_43 - .L_42)


	//   ....[0]....
.L_42:
        /*003c*/ 	.word	0x000000c0


	//   ....[1]....
        /*0040*/ 	.word	0x00000140


	//----- nvinfo : EIATTR_CBANK_PARAM_SIZE
	.align		4
.L_43:
        /*0044*/ 	.byte	0x03, 0x19
        /*0046*/ 	.short	0x0010


	//----- nvinfo : EIATTR_PARAM_CBANK
	.align		4
        /*0048*/ 	.byte	0x04, 0x0a
        /*004a*/ 	.short	(.L_45 - .L_44)
	.align		4
.L_44:
        /*004c*/ 	.word	index@(.nv.constant0._Z7FlattenPdS_)
        /*0050*/ 	.short	0x0380
        /*0052*/ 	.short	0x0010


	//----- nvinfo : EIATTR_SW_WAR
	.align		4
.L_45:
        /*0054*/ 	.byte	0x04, 0x36
        /*0056*/ 	.short	(.L_47 - .L_46)
.L_46:
        /*0058*/ 	.word	0x00000008
.L_47:


//--------------------- .nv.info._Z14Moyennage2DGPUPdS_i --------------------------
	.section	.nv.info._Z14Moyennage2DGPUPdS_i,"",@"SHT_CUDA_INFO"
	.sectionflags	@""
	.align	4


	//----- nvinfo : EIATTR_CUDA_API_VERSION
	.align		4
        /*0000*/ 	.byte	0x04, 0x37
        /*0002*/ 	.short	(.L_49 - .L_48)
.L_48:
        /*0004*/ 	.word	0x00000082


	//----- nvinfo : EIATTR_KPARAM_INFO
	.align		4
.L_49:
        /*0008*/ 	.byte	0x04, 0x17
        /*000a*/ 	.short	(.L_51 - .L_50)
.L_50:
        /*000c*/ 	.word	0x00000000
        /*0010*/ 	.short	0x0002
        /*0012*/ 	.short	0x0010
        /*0014*/ 	.byte	0x00, 0xf0, 0x11, 0x00


	//----- nvinfo : EIATTR_KPARAM_INFO
	.align		4
.L_51:
        /*0018*/ 	.byte	0x04, 0x17
        /*001a*/ 	.short	(.L_53 - .L_52)
.L_52:
        /*001c*/ 	.word	0x00000000
        /*0020*/ 	.short	0x0001
        /*0022*/ 	.short	0x0008
        /*0024*/ 	.byte	0x00, 0xf5, 0x21, 0x00


	//----- nvinfo : EIATTR_KPARAM_INFO
	.align		4
.L_53:
        /*0028*/ 	.byte	0x04, 0x17
        /*002a*/ 	.short	(.L_55 - .L_54)
.L_54:
        /*002c*/ 	.word	0x00000000
        /*0030*/ 	.short	0x0000
        /*0032*/ 	.short	0x0000
        /*0034*/ 	.byte	0x00, 0xf5, 0x21, 0x00


	//----- nvinfo : EIATTR_SPARSE_MMA_MASK
	.align		4
.L_55:
        /*0038*/ 	.byte	0x03, 0x50
        /*003a*/ 	.short	0x0000


	//----- nvinfo : EIATTR_MAXREG_COUNT
	.align		4
        /*003c*/ 	.byte	0x03, 0x1b
        /*003e*/ 	.short	0x00ff


	//----- nvinfo : EIATTR_MERCURY_ISA_VERSION
	.align		4
        /*0040*/ 	.byte	0x03, 0x5f
        /*0042*/ 	.short	0x0101


	//----- nvinfo : EIATTR_VRC_CTA_INIT_COUNT
	.align		4
        /*0044*/ 	.byte	0x02, 0x4a
	.zero		1
	.zero		1


	//----- nvinfo : EIATTR_EXIT_INSTR_OFFSETS
	.align		4
        /*0048*/ 	.byte	0x04, 0x1c
        /*004a*/ 	.short	(.L_57 - .L_56)


	//   ....[0]....
.L_56:
        /*004c*/ 	.word	0x000001d0


	//----- nvinfo : EIATTR_CBANK_PARAM_SIZE
	.align		4
.L_57:
        /*0050*/ 	.byte	0x03, 0x19
        /*0052*/ 	.short	0x0014


	//----- nvinfo : EIATTR_PARAM_CBANK
	.align		4
        /*0054*/ 	.byte	0x04, 0x0a
        /*0056*/ 	.short	(.L_59 - .L_58)
	.align		4
.L_58:
        /*0058*/ 	.word	index@(.nv.constant0._Z14Moyennage2DGPUPdS_i)
        /*005c*/ 	.short	0x0380
        /*005e*/ 	.short	0x0014


	//----- nvinfo : EIATTR_SW_WAR
	.align		4
.L_59:
        /*0060*/ 	.byte	0x04, 0x36
        /*0062*/ 	.short	(.L_61 - .L_60)
.L_60:
        /*0064*/ 	.word	0x00000008
.L_61:


//--------------------- .nv.info._Z16Convolution3DGPUPdS_S_iii --------------------------
	.section	.nv.info._Z16Convolution3DGPUPdS_S_iii,"",@"SHT_CUDA_INFO"
	.sectionflags	@""
	.align	4


	//----- nvinfo : EIATTR_CUDA_API_VERSION
	.align		4
        /*0000*/ 	.byte	0x04, 0x37
        /*0002*/ 	.short	(.L_63 - .L_62)
.L_62:
        /*0004*/ 	.word	0x00000082


	//----- nvinfo : EIATTR_KPARAM_INFO
	.align		4
.L_63:
        /*0008*/ 	.byte	0x04, 0x17
        /*000a*/ 	.short	(.L_65 - .L_64)
.L_64:
        /*000c*/ 	.word	0x00000000
        /*0010*/ 	.short	0x0005
        /*0012*/ 	.short	0x0020
        /*0014*/ 	.byte	0x00, 0xf0, 0x11, 0x00


	//----- nvinfo : EIATTR_KPARAM_INFO
	.align		4
.L_65:
        /*0018*/ 	.byte	0x04, 0x17
        /*001a*/ 	.short	(.L_67 - .L_66)
.L_66:
        /*001c*/ 	.word	0x00000000
        /*0020*/ 	.short	0x0004
        /*0022*/ 	.short	0x001c
        /*0024*/ 	.byte	0x00, 0xf0, 0x11, 0x00


	//----- nvinfo : EIATTR_KPARAM_INFO
	.align		4
.L_67:
        /*0028*/ 	.byte	0x04, 0x17
        /*002a*/ 	.short	(.L_69 - .L_68)
.L_68:
        /*002c*/ 	.word	0x00000000
        /*0030*/ 	.short	0x0003
        /*0032*/ 	.short	0x0018
        /*0034*/ 	.byte	0x00, 0xf0, 0x11, 0x00


	//----- nvinfo : EIATTR_KPARAM_INFO
	.align		4
.L_69:
        /*0038*/ 	.byte	0x04, 0x17
        /*003a*/ 	.short	(.L_71 - .L_70)
.L_70:
        /*003c*/ 	.word	0x00000000
        /*0040*/ 	.short	0x0002
        /*0042*/ 	.short	0x0010
        /*0044*/ 	.byte	0x00, 0xf5, 0x21, 0x00


	//----- nvinfo : EIATTR_KPARAM_INFO
	.align		4
.L_71:
        /*0048*/ 	.byte	0x04, 0x17
        /*004a*/ 	.short	(.L_73 - .L_72)
.L_72:
        /*004c*/ 	.word	0x00000000
        /*0050*/ 	.short	0x0001
        /*0052*/ 	.short	0x0008
        /*0054*/ 	.byte	0x00, 0xf5, 0x21, 0x00


	//----- nvinfo : EIATTR_KPARAM_INFO
	.align		4
.L_73:
        /*0058*/ 	.byte	0x04, 0x17
        /*005a*/ 	.short	(.L_75 - .L_74)
.L_74:
        /*005c*/ 	.word	0x00000000
        /*0060*/ 	.short	0x0000
        /*0062*/ 	.short	0x0000
        /*0064*/ 	.byte	0x00, 0xf5, 0x21, 0x00


	//----- nvinfo : EIATTR_SPARSE_MMA_MASK
	.align		4
.L_75:
        /*0068*/ 	.byte	0x03, 0x50
        /*006a*/ 	.short	0x0000


	//----- nvinfo : EIATTR_MAXREG_COUNT
	.align		4
        /*006c*/ 	.byte	0x03, 0x1b
        /*006e*/ 	.short	0x00ff


	//----- nvinfo : EIATTR_MERCURY_ISA_VERSION
	.align		4
        /*0070*/ 	.byte	0x03, 0x5f
        /*0072*/ 	.short	0x0101


	//----- nvinfo : EIATTR_VRC_CTA_INIT_COUNT
	.align		4
        /*0074*/ 	.byte	0x02, 0x4a
	.zero		1
	.zero		1


	//----- nvinfo : EIATTR_EXIT_INSTR_OFFSETS
	.align		4
        /*0078*/ 	.byte	0x04, 0x1c
        /*007a*/ 	.short	(.L_77 - .L_76)


	//   ....[0]....
.L_76:
        /*007c*/ 	.word	0x00001220


	//----- nvinfo : EIATTR_CBANK_PARAM_SIZE
	.align		4
.L_77:
        /*0080*/ 	.byte	0x03, 0x19
        /*0082*/ 	.short	0x0024


	//----- nvinfo : EIATTR_PARAM_CBANK
	.align		4
        /*0084*/ 	.byte	0x04, 0x0a
        /*0086*/ 	.short	(.L_79 - .L_78)
	.align		4
.L_78:
        /*0088*/ 	.word	index@(.nv.constant0._Z16Convolution3DGPUPdS_S_iii)
        /*008c*/ 	.short	0x0380
        /*008e*/ 	.short	0x0024


	//----- nvinfo : EIATTR_SW_WAR
	.align		4
.L_79:
        /*0090*/ 	.byte	0x04, 0x36
        /*0092*/ 	.short	(.L_81 - .L_80)
.L_80:
        /*0094*/ 	.word	0x00000008
.L_81:


//--------------------- .nv.info._Z16Convolution2DGPUPdS_S_ii --------------------------
	.section	.nv.info._Z16Convolution2DGPUPdS_S_ii,"",@"SHT_CUDA_INFO"
	.sectionflags	@""
	.align	4


	//----- nvinfo : EIATTR_CUDA_API_VERSION
	.align		4
        /*0000*/ 	.byte	0x04, 0x37
        /*0002*/ 	.short	(.L_83 - .L_82)
.L_82:
        /*0004*/ 	.word	0x00000082


	//----- nvinfo : EIATTR_KPARAM_INFO
	.align		4
.L_83:
        /*0008*/ 	.byte	0x04, 0x17
        /*000a*/ 	.short	(.L_85 - .L_84)
.L_84:
        /*000c*/ 	.word	0x00000000
        /*0010*/ 	.short	0x0004
        /*0012*/ 	.short	0x001c
        /*0014*/ 	.byte	0x00, 0xf0, 0x11, 0x00


	//----- nvinfo : EIATTR_KPARAM_INFO
	.align		4
.L_85:
        /*0018*/ 	.byte	0x04, 0x17
        /*001a*/ 	.short	(.L_87 - .L_86)
.L_86:
        /*001c*/ 	.word	0x00000000
        /*0020*/ 	.short	0x0003
        /*0022*/ 	.short	0x0018
        /*0024*/ 	.byte	0x00, 0xf0, 0x11, 0x00


	//----- nvinfo : EIATTR_KPARAM_INFO
	.align		4
.L_87:
        /*0028*/ 	.byte	0x04, 0x17
        /*002a*/ 	.short	(.L_89 - .L_88)
.L_88:
        /*002c*/ 	.word	0x00000000
        /*0030*/ 	.short	0x0002
        /*0032*/ 	.short	0x0010
        /*0034*/ 	.byte	0x00, 0xf5, 0x21, 0x00


	//----- nvinfo : EIATTR_KPARAM_INFO
	.align		4
.L_89:
        /*0038*/ 	.byte	0x04, 0x17
        /*003a*/ 	.short	(.L_91 - .L_90)
.L_90:
        /*003c*/ 	.word	0x00000000
        /*0040*/ 	.short	0x0001
        /*0042*/ 	.short	0x0008
        /*0044*/ 	.byte	0x00, 0xf5, 0x21, 0x00


	//----- nvinfo : EIATTR_KPARAM_INFO
	.align		4
.L_91:
        /*0048*/ 	.byte	0x04, 0x17
        /*004a*/ 	.short	(.L_93 - .L_92)
.L_92:
        /*004c*/ 	.word	0x00000000
        /*0050*/ 	.short	0x0000
        /*0052*/ 	.short	0x0000
        /*0054*/ 	.byte	0x00, 0xf5, 0x21, 0x00


	//----- nvinfo : EIATTR_SPARSE_MMA_MASK
	.align		4
.L_93:
        /*0058*/ 	.byte	0x03, 0x50
        /*005a*/ 	.short	0x0000


	//----- nvinfo : EIATTR_MAXREG_COUNT
	.align		4
        /*005c*/ 	.byte	0x03, 0x1b
        /*005e*/ 	.short	0x00ff


	//----- nvinfo : EIATTR_MERCURY_ISA_VERSION
	.align		4
        /*0060*/ 	.byte	0x03, 0x5f
        /*0062*/ 	.short	0x0101


	//----- nvinfo : EIATTR_VRC_CTA_INIT_COUNT
	.align		4
        /*0064*/ 	.byte	0x02, 0x4a
	.zero		1
	.zero		1


	//----- nvinfo : EIATTR_EXIT_INSTR_OFFSETS
	.align		4
        /*0068*/ 	.byte	0x04, 0x1c
        /*006a*/ 	.short	(.L_95 - .L_94)


	//   ....[0]....
.L_94:
        /*006c*/ 	.word	0x00001110


	//----- nvinfo : EIATTR_CBANK_PARAM_SIZE
	.align		4
.L_95:
        /*0070*/ 	.byte	0x03, 0x19
        /*0072*/ 	.short	0x0020


	//----- nvinfo : EIATTR_PARAM_CBANK
	.align		4
        /*0074*/ 	.byte	0x04, 0x0a
        /*0076*/ 	.short	(.L_97 - .L_96)
	.align		4
.L_96:
        /*0078*/ 	.word	index@(.nv.constant0._Z16Convolution2DGPUPdS_S_ii)
        /*007c*/ 	.short	0x0380
        /*007e*/ 	.short	0x0020


	//----- nvinfo : EIATTR_SW_WAR
	.align		4
.L_97:
        /*0080*/ 	.byte	0x04, 0x36
        /*0082*/ 	.short	(.L_99 - .L_98)
.L_98:
        /*0084*/ 	.word	0x00000008
.L_99:


//--------------------- .nv.info._Z14cudaMatrixMultPdS_S_i --------------------------
	.section	.nv.info._Z14cudaMatrixMultPdS_S_i,"",@"SHT_CUDA_INFO"
	.sectionflags	@""
	.align	4


	//----- nvinfo : EIATTR_CUDA_API_VERSION
	.align		4
        /*0000*/ 	.byte	0x04, 0x37
        /*0002*/ 	.short	(.L_101 - .L_100)
.L_100:
        /*0004*/ 	.word	0x00000082


	//----- nvinfo : EIATTR_KPARAM_INFO
	.align		4
.L_101:
        /*0008*/ 	.byte	0x04, 0x17
        /*000a*/ 	.short	(.L_103 - .L_102)
.L_102:
        /*000c*/ 	.word	0x00000000
        /*0010*/ 	.short	0x0003
        /*0012*/ 	.short	0x0018
        /*0014*/ 	.byte	0x00, 0xf0, 0x11, 0x00


	//----- nvinfo : EIATTR_KPARAM_INFO
	.align		4
.L_103:
        /*0018*/ 	.byte	0x04, 0x17
        /*001a*/ 	.short	(.L_105 - .L_104)
.L_104:
        /*001c*/ 	.word	0x00000000
        /*0020*/ 	.short	0x0002
        /*0022*/ 	.short	0x0010
        /*0024*/ 	.byte	0x00, 0xf5, 0x21, 0x00


	//----- nvinfo : EIATTR_KPARAM_INFO
	.align		4
.L_105:
        /*0028*/ 	.byte	0x04, 0x17
        /*002a*/ 	.short	(.L_107 - .L_106)
.L_106:
        /*002c*/ 	.word	0x00000000
        /*0030*/ 	.short	0x0001
        /*0032*/ 	.short	0x0008
        /*0034*/ 	.byte	0x00, 0xf5, 0x21, 0x00


	//----- nvinfo : EIATTR_KPARAM_INFO
	.align		4
.L_107:
        /*0038*/ 	.byte	0x04, 0x17
        /*003a*/ 	.short	(.L_109 - .L_108)
.L_108:
        /*003c*/ 	.word	0x00000000
        /*0040*/ 	.short	0x0000
        /*0042*/ 	.short	0x0000
        /*0044*/ 	.byte	0x00, 0xf5, 0x21, 0x00


	//----- nvinfo : EIATTR_SPARSE_MMA_MASK
	.align		4
.L_109:
        /*0048*/ 	.byte	0x03, 0x50
        /*004a*/ 	.short	0x0000


	//----- nvinfo : EIATTR_MAXREG_COUNT
	.align		4
        /*004c*/ 	.byte	0x03, 0x1b
        /*004e*/ 	.short	0x00ff


	//----- nvinfo : EIATTR_MERCURY_ISA_VERSION
	.align		4
        /*0050*/ 	.byte	0x03, 0x5f
        /*0052*/ 	.short	0x0101


	//----- nvinfo : EIATTR_VRC_CTA_INIT_COUNT
	.align		4
        /*0054*/ 	.byte	0x02, 0x4a
	.zero		1
	.zero		1


	//----- nvinfo : EIATTR_EXIT_INSTR_OFFSETS
	.align		4
        /*0058*/ 	.byte	0x04, 0x1c
        /*005a*/ 	.short	(.L_111 - .L_110)


	//   ....[0]....
.L_110:
        /*005c*/ 	.word	0x00000070


	//   ....[1]....
        /*0060*/ 	.word	0x000009a0


	//----- nvinfo : EIATTR_CBANK_PARAM_SIZE
	.align		4
.L_111:
        /*0064*/ 	.byte	0x03, 0x19
        /*0066*/ 	.short	0x001c


	//----- nvinfo : EIATTR_PARAM_CBANK
	.align		4
        /*0068*/ 	.byte	0x04, 0x0a
        /*006a*/ 	.short	(.L_113 - .L_112)
	.align		4
.L_112:
        /*006c*/ 	.word	index@(.nv.constant0._Z14cudaMatrixMultPdS_S_i)
        /*0070*/ 	.short	0x0380
        /*0072*/ 	.short	0x001c


	//----- nvinfo : EIATTR_SW_WAR
	.align		4
.L_113:
        /*0074*/ 	.byte	0x04, 0x36
        /*0076*/ 	.short	(.L_115 - .L_114)
.L_114:
        /*0078*/ 	.word	0x00000008
.L_115:


//--------------------- .nv.info._Z13cudaMatrixAddPdS_S_ --------------------------
	.section	.nv.info._Z13cudaMatrixAddPdS_S_,"",@"SHT_CUDA_INFO"
	.sectionflags	@""
	.align	4


	//----- nvinfo : EIATTR_CUDA_API_VERSION
	.align		4
        /*0000*/ 	.byte	0x04, 0x37
        /*0002*/ 	.short	(.L_117 - .L_116)
.L_116:
        /*0004*/ 	.word	0x00000082


	//----- nvinfo : EIATTR_KPARAM_INFO
	.align		4
.L_117:
        /*0008*/ 	.byte	0x04, 0x17
        /*000a*/ 	.short	(.L_119 - .L_118)
.L_118:
        /*000c*/ 	.word	0x00000000
        /*0010*/ 	.short	0x0002
        /*0012*/ 	.short	0x0010
        /*0014*/ 	.byte	0x00, 0xf5, 0x21, 0x00


	//----- nvinfo : EIATTR_KPARAM_INFO
	.align		4
.L_119:
        /*0018*/ 	.byte	0x04, 0x17
        /*001a*/ 	.short	(.L_121 - .L_120)
.L_120:
        /*001c*/ 	.word	0x00000000
        /*0020*/ 	.short	0x0001
        /*0022*/ 	.short	0x0008
        /*0024*/ 	.byte	0x00, 0xf5, 0x21, 0x00


	//----- nvinfo : EIATTR_KPARAM_INFO
	.align		4
.L_121:
        /*0028*/ 	.byte	0x04, 0x17
        /*002a*/ 	.short	(.L_123 - .L_122)
.L_122:
        /*002c*/ 	.word	0x00000000
        /*0030*/ 	.short	0x0000
        /*0032*/ 	.short	0x0000
        /*0034*/ 	.byte	0x00, 0xf5, 0x21, 0x00


	//----- nvinfo : EIATTR_SPARSE_MMA_MASK
	.align		4
.L_123:
        /*0038*/ 	.byte	0x03, 0x50
        /*003a*/ 	.short	0x0000


	//----- nvinfo : EIATTR_MAXREG_COUNT
	.align		4
        /*003c*/ 	.byte	0x03, 0x1b
        /*003e*/ 	.short	0x00ff


	//----- nvinfo : EIATTR_MERCURY_ISA_VERSION
	.align		4
        /*0040*/ 	.byte	0x03, 0x5f
        /*0042*/ 	.short	0x0101


	//----- nvinfo : EIATTR_VRC_CTA_INIT_COUNT
	.align		4
        /*0044*/ 	.byte	0x02, 0x4a
	.zero		1
	.zero		1


	//----- nvinfo : EIATTR_EXIT_INSTR_OFFSETS
	.align		4
        /*0048*/ 	.byte	0x04, 0x1c
        /*004a*/ 	.short	(.L_125 - .L_124)


	//   ....[0]....
.L_124:
        /*004c*/ 	.word	0x000000c0


	//   ....[1]....
        /*0050*/ 	.word	0x00000180


	//----- nvinfo : EIATTR_CBANK_PARAM_SIZE
	.align		4
.L_125:
        /*0054*/ 	.byte	0x03, 0x19
        /*0056*/ 	.short	0x0018


	//----- nvinfo : EIATTR_PARAM_CBANK
	.align		4
        /*0058*/ 	.byte	0x04, 0x0a
        /*005a*/ 	.short	(.L_127 - .L_126)
	.align		4
.L_126:
        /*005c*/ 	.word	index@(.nv.constant0._Z13cudaMatrixAddPdS_S_)
        /*0060*/ 	.short	0x0380
        /*0062*/ 	.short	0x0018


	//----- nvinfo : EIATTR_SW_WAR
	.align		4
.L_127:
        /*0064*/ 	.byte	0x04, 0x36
        /*0066*/ 	.short	(.L_129 - .L_128)
.L_128:
        /*0068*/ 	.word	0x00000008
.L_129:


//--------------------- .nv.callgraph             --------------------------
	.section	.nv.callgraph,"",@"SHT_CUDA_CALLGRAPH"
	.align	4
	.sectionentsize	8
	.align		4
        /*0000*/ 	.word	0x00000000
	.align		4
        /*0004*/ 	.word	0xffffffff
	.align		4
        /*0008*/ 	.word	0x00000000
	.align		4
        /*000c*/ 	.word	0xfffffffe
	.align		4
        /*0010*/ 	.word	0x00000000
	.align		4
        /*0014*/ 	.word	0xfffffffd
	.align		4
        /*0018*/ 	.word	0x00000000
	.align		4
        /*001c*/ 	.word	0xfffffffc


//--------------------- .text._Z7FlattenPdS_      --------------------------
	.section	.text._Z7FlattenPdS_,"ax",@progbits
	.align	128
        .global         _Z7FlattenPdS_
        .type           _Z7FlattenPdS_,@function
        .size           _Z7FlattenPdS_,(.L_x_29 - _Z7FlattenPdS_)
        .other          _Z7FlattenPdS_,@"STO_CUDA_ENTRY STV_DEFAULT"
_Z7FlattenPdS_:
.text._Z7FlattenPdS_:
[----:B------:R-:W-:Y:S01]  /*0000*/  LDC R1, c[0x0][0x37c] ;  /* 0x0000df00ff017b82 */ /* 0x000fe20000000800 */
[----:B------:R-:W0:Y:S01]  /*0010*/  S2R R0, SR_CTAID.Z ;  /* 0x0000000000007919 */ /* 0x000e220000002700 */
[----:B------:R-:W1:Y:S01]  /*0020*/  LDCU UR6, c[0x0][0x370] ;  /* 0x00006e00ff0677ac */ /* 0x000e620008000800 */
[----:B------:R-:W0:Y:S01]  /*0030*/  S2R R3, SR_CTAID.Y ;  /* 0x0000000000037919 */ /* 0x000e220000002600 */
[----:B------:R-:W1:Y:S01]  /*0040*/  LDCU UR7, c[0x0][0x374] ;  /* 0x00006e80ff0777ac */ /* 0x000e620008000800 */
[----:B------:R-:W2:Y:S01]  /*0050*/  S2R R7, SR_CTAID.X ;  /* 0x0000000000077919 */ /* 0x000ea20000002500 */
[----:B------:R-:W3:Y:S01]  /*0060*/  LDCU UR5, c[0x0][0x378] ;  /* 0x00006f00ff0577ac */ /* 0x000ee20008000800 */
[----:B-1----:R-:W-:-:S04]  /*0070*/  UIMAD UR4, UR6, UR7, URZ ;  /* 0x00000007060472a4 */ /* 0x002fc8000f8e02ff */
[----:B---3--:R-:W-:Y:S01]  /*0080*/  UIMAD UR4, UR4, UR5, URZ ;  /* 0x00000005040472a4 */ /* 0x008fe2000f8e02ff */
[----:B0-----:R-:W-:-:S04]  /*0090*/  IMAD R0, R0, UR7, R3 ;  /* 0x0000000700007c24 */ /* 0x001fc8000f8e0203 */
[----:B--2---:R-:W-:-:S05]  /*00a0*/  IMAD R7, R0, UR6, R7 ;  /* 0x0000000600077c24 */ /* 0x004fca000f8e0207 */
[----:B------:R-:W-:-:S13]  /*00b0*/  ISETP.GE.AND P0, PT, R7, UR4, PT ;  /* 0x0000000407007c0c */ /* 0x000fda000bf06270 */
[----:B------:R-:W-:Y:S05]  /*00c0*/  @P0 EXIT ;  /* 0x000000000000094d */ /* 0x000fea0003800000 */
[----:B------:R-:W0:Y:S01]  /*00d0*/  LDC.64 R2, c[0x0][0x380] ;  /* 0x0000e000ff027b82 */ /* 0x000e220000000a00 */
[----:B------:R-:W1:Y:S07]  /*00e0*/  LDCU.64 UR4, c[0x0][0x358] ;  /* 0x00006b00ff0477ac */ /* 0x000e6e0008000a00 */
[----:B------:R-:W2:Y:S01]  /*00f0*/  LDC.64 R4, c[0x0][0x388] ;  /* 0x0000e200ff047b82 */ /* 0x000ea20000000a00 */
[----:B0-----:R-:W-:-:S06]  /*0100*/  IMAD.WIDE R2, R7, 0x8, R2 ;  /* 0x0000000807027825 */ /* 0x001fcc00078e0202 */
[----:B-1----:R-:W3:Y:S01]  /*0110*/  LDG.E.64 R2, desc[UR4][R2.64] ;  /* 0x0000000402027981 */ /* 0x002ee2000c1e1b00 */
[----:B--2---:R-:W-:-:S05]  /*0120*/  IMAD.WIDE R4, R7, 0x8, R4 ;  /* 0x0000000807047825 */ /* 0x004fca00078e0204 */
[----:B---3--:R-:W-:Y:S01]  /*0130*/  STG.E.64 desc[UR4][R4.64], R2 ;  /* 0x0000000204007986 */ /* 0x008fe2000c101b04 */
[----:B------:R-:W-:Y:S05]  /*0140*/  EXIT ;  /* 0x000000000000794d */ /* 0x000fea0003800000 */
.L_x_0:
[----:B------:R-:W-:-:S00]  /*0150*/  BRA `(.L_x_0) ;  /* 0xfffffffc00fc7947 */ /* 0x000fc0000383ffff */
[----:B------:R-:W-:-:S00]  /*0160*/  NOP ;  /* 0x0000000000007918 */ /* 0x000fc00000000000 */
        /* <DEDUP_REMOVED lines=9> */
.L_x_29:


//--------------------- .text._Z14Moyennage2DGPUPdS_i --------------------------
	.section	.text._Z14Moyennage2DGPUPdS_i,"ax",@progbits
	.align	128
        .global         _Z14Moyennage2DGPUPdS_i
        .type           _Z14Moyennage2DGPUPdS_i,@function
        .size           _Z14Moyennage2DGPUPdS_i,(.L_x_30 - _Z14Moyennage2DGPUPdS_i)
        .other          _Z14Moyennage2DGPUPdS_i,@"STO_CUDA_ENTRY STV_DEFAULT"
_Z14Moyennage2DGPUPdS_i:
.text._Z14Moyennage2DGPUPdS_i:
[----:B------:R-:W-:Y:S01]  /*0000*/  LDC R1, c[0x0][0x37c] ;  /* 0x0000df00ff017b82 */ /* 0x000fe20000000800 */
[----:B------:R-:W0:Y:S07]  /*0010*/  S2R R2, SR_CTAID.Y ;  /* 0x0000000000027919 */ /* 0x000e2e0000002600 */
[----:B------:R-:W1:Y:S01]  /*0020*/  LDC R11, c[0x0][0x390] ;  /* 0x0000e400ff0b7b82 */ /* 0x000e620000000800 */
[----:B------:R-:W2:Y:S01]  /*0030*/  LDCU.64 UR4, c[0x0][0x358] ;  /* 0x00006b00ff0477ac */ /* 0x000ea20008000a00 */
[----:B------:R-:W3:Y:S01]  /*0040*/  S2R R0, SR_CTAID.X ;  /* 0x0000000000007919 */ /* 0x000ee20000002500 */
[----:B------:R-:W1:Y:S05]  /*0050*/  S2R R3, SR_CTAID.Z ;  /* 0x0000000000037919 */ /* 0x000e6a0000002700 */
[----:B------:R-:W4:Y:S01]  /*0060*/  LDC.64 R4, c[0x0][0x380] ;  /* 0x0000e000ff047b82 */ /* 0x000f220000000a00 */
[----:B0-----:R-:W-:-:S02]  /*0070*/  SHF.L.U32 R8, R2, 0x1, RZ ;  /* 0x0000000102087819 */ /* 0x001fc400000006ff */
[----:B---3--:R-:W-:-:S03]  /*0080*/  SHF.L.U32 R6, R0, 0x1, RZ ;  /* 0x0000000100067819 */ /* 0x008fc600000006ff */
[----:B-1----:R-:W-:-:S04]  /*0090*/  IMAD R7, R3, R11, R8 ;  /* 0x0000000b03077224 */ /* 0x002fc800078e0208 */
[----:B------:R-:W-:-:S04]  /*00a0*/  IMAD R7, R7, R11, R6 ;  /* 0x0000000b07077224 */ /* 0x000fc800078e0206 */
[----:B----4-:R-:W-:-:S05]  /*00b0*/  IMAD.WIDE R4, R7, 0x8, R4 ;  /* 0x0000000807047825 */ /* 0x010fca00078e0204 */
[----:B--2---:R-:W2:Y:S01]  /*00c0*/  LDG.E.64 R6, desc[UR4][R4.64] ;  /* 0x0000000404067981 */ /* 0x004ea2000c1e1b00 */
[----:B------:R-:W-:-:S03]  /*00d0*/  IMAD.WIDE R10, R11, 0x8, R4 ;  /* 0x000000080b0a7825 */ /* 0x000fc600078e0204 */
[----:B------:R-:W3:Y:S04]  /*00e0*/  LDG.E.64 R8, desc[UR4][R4.64+0x8] ;  /* 0x0000080404087981 */ /* 0x000ee8000c1e1b00 */
[----:B------:R-:W4:Y:S04]  /*00f0*/  LDG.E.64 R12, desc[UR4][R10.64] ;  /* 0x000000040a0c7981 */ /* 0x000f28000c1e1b00 */
[----:B------:R-:W5:Y:S01]  /*0100*/  LDG.E.64 R14, desc[UR4][R10.64+0x8] ;  /* 0x000008040a0e7981 */ /* 0x000f62000c1e1b00 */
[----:B------:R-:W0:Y:S01]  /*0110*/  LDCU UR6, c[0x0][0x370] ;  /* 0x00006e00ff0677ac */ /* 0x000e220008000800 */
[----:B------:R-:W1:Y:S02]  /*0120*/  LDCU UR7, c[0x0][0x374] ;  /* 0x00006e80ff0777ac */ /* 0x000e640008000800 */
[----:B-1----:R-:W-:-:S04]  /*0130*/  IMAD R3, R3, UR7, R2 ;  /* 0x0000000703037c24 */ /* 0x002fc8000f8e0202 */
[----:B0-----:R-:W-:Y:S01]  /*0140*/  IMAD R3, R3, UR6, R0 ;  /* 0x0000000603037c24 */ /* 0x001fe2000f8e0200 */
[----:B--2---:R-:W-:-:S08]  /*0150*/  DADD R6, RZ, R6 ;  /* 0x00000000ff067229 */ /* 0x004fd00000000006 */
[----:B---3--:R-:W-:Y:S01]  /*0160*/  DADD R6, R6, R8 ;  /* 0x0000000006067229 */ /* 0x008fe20000000008 */
[----:B------:R-:W0:Y:S07]  /*0170*/  LDC.64 R8, c[0x0][0x388] ;  /* 0x0000e200ff087b82 */ /* 0x000e2e0000000a00 */
[----:B----4-:R-:W-:-:S08]  /*0180*/  DADD R6, R6, R12 ;  /* 0x0000000006067229 */ /* 0x010fd0000000000c */
[----:B-----5:R-:W-:-:S08]  /*0190*/  DADD R6, R6, R14 ;  /* 0x0000000006067229 */ /* 0x020fd0000000000e */
[----:B------:R-:W-:Y:S01]  /*01a0*/  DMUL R6, R6, 0.25 ;  /* 0x3fd0000006067828 */ /* 0x000fe20000000000 */
[----:B0-----:R-:W-:-:S06]  /*01b0*/  IMAD.WIDE R2, R3, 0x8, R8 ;  /* 0x0000000803027825 */ /* 0x001fcc00078e0208 */
[----:B------:R-:W-:Y:S01]  /*01c0*/  STG.E.64 desc[UR4][R2.64], R6 ;  /* 0x0000000602007986 */ /* 0x000fe2000c101b04 */
[----:B------:R-:W-:Y:S05]  /*01d0*/  EXIT ;  /* 0x000000000000794d */ /* 0x000fea0003800000 */
.L_x_1:
        /* <DEDUP_REMOVED lines=10> */
.L_x_30:


//--------------------- .text._Z16Convolution3DGPUPdS_S_iii --------------------------
	.section	.text._Z16Convolution3DGPUPdS_S_iii,"ax",@progbits
	.align	128
        .global         _Z16Convolution3DGPUPdS_S_iii
        .type           _Z16Convolution3DGPUPdS_S_iii,@function
        .size           _Z16Convolution3DGPUPdS_S_iii,(.L_x_31 - _Z16Convolution3DGPUPdS_S_iii)
        .other          _Z16Convolution3DGPUPdS_S_iii,@"STO_CUDA_ENTRY STV_DEFAULT"
_Z16Convolution3DGPUPdS_S_iii:
.text._Z16Convolution3DGPUPdS_S_iii:
[----:B------:R-:W-:Y:S08]  /*0000*/  LDC R1, c[0x0][0x37c] ;  /* 0x0000df00ff017b82 */ /* 0x000ff00000000800 */
[----:B------:R-:W0:Y:S01]  /*0010*/  LDC R6, c[0x0][0x39c] ;  /* 0x0000e700ff067b82 */ /* 0x000e220000000800 */
[----:B------:R-:W1:Y:S01]  /*0020*/  S2R R3, SR_CTAID.X ;  /* 0x0000000000037919 */ /* 0x000e620000002500 */
[----:B------:R-:W2:Y:S01]  /*0030*/  LDCU.64 UR16, c[0x0][0x358] ;  /* 0x00006b00ff1077ac */ /* 0x000ea20008000a00 */
[----:B------:R-:W-:-:S05]  /*0040*/  CS2R R22, SRZ ;  /* 0x0000000000167805 */ /* 0x000fca000001ff00 */
[----:B------:R-:W3:Y:S08]  /*0050*/  LDC R0, c[0x0][0x3a0] ;  /* 0x0000e800ff007b82 */ /* 0x000ef00000000800 */
[----:B------:R-:W4:Y:S01]  /*0060*/  S2UR UR5, SR_CTAID.Z ;  /* 0x00000000000579c3 */ /* 0x000f220000002700 */
[----:B0-----:R-:W-:-:S07]  /*0070*/  ISETP.GE.AND P0, PT, R6, 0x1, PT ;  /* 0x000000010600780c */ /* 0x001fce0003f06270 */
[----:B------:R-:W0:Y:S01]  /*0080*/  S2UR UR6, SR_CTAID.Y ;  /* 0x00000000000679c3 */ /* 0x000e220000002600 */
[----:B---3--:R-:W-:-:S13]  /*0090*/  ISETP.LT.OR P0, PT, R0, 0x1, !P0 ;  /* 0x000000010000780c */ /* 0x008fda0004701670 */
[----:B-12-4-:R-:W-:Y:S05]  /*00a0*/  @P0 BRA `(.L_x_2) ;  /* 0x0000000800b80947 */ /* 0x016fea0003800000 */
[----:B------:R-:W1:Y:S01]  /*00b0*/  LDCU.128 UR12, c[0x0][0x380] ;  /* 0x00007000ff0c77ac */ /* 0x000e620008000c00 */
[C---:B------:R-:W-:Y:S02]  /*00c0*/  LOP3.LUT R4, R6.reuse, 0x7ffffff0, RZ, 0xc0, !PT ;  /* 0x7ffffff006047812 */ /* 0x040fe400078ec0ff */
[----:B------:R-:W-:Y:S02]  /*00d0*/  CS2R R22, SRZ ;  /* 0x0000000000167805 */ /* 0x000fe4000001ff00 */
[C---:B------:R-:W-:Y:S01]  /*00e0*/  LOP3.LUT R2, R6.reuse, 0xf, RZ, 0xc0, !PT ;  /* 0x0000000f06027812 */ /* 0x040fe200078ec0ff */
[----:B------:R-:W-:Y:S01]  /*00f0*/  UMOV UR4, URZ ;  /* 0x000000ff00047c82 */ /* 0x000fe20008000000 */
[C---:B------:R-:W-:Y:S01]  /*0100*/  LOP3.LUT R5, R6.reuse, 0x7, RZ, 0xc0, !PT ;  /* 0x0000000706057812 */ /* 0x040fe200078ec0ff */
[----:B------:R-:W-:Y:S01]  /*0110*/  IMAD.MOV R7, RZ, RZ, -R4 ;  /* 0x000000ffff077224 */ /* 0x000fe200078e0a04 */
[----:B------:R-:W-:Y:S01]  /*0120*/  LOP3.LUT R6, R6, 0x3, RZ, 0xc0, !PT ;  /* 0x0000000306067812 */ /* 0x000fe200078ec0ff */
[----:B-1----:R-:W-:-:S02]  /*0130*/  UIADD3 UR9, UP0, UPT, UR12, 0x40, URZ ;  /* 0x000000400c097890 */ /* 0x002fc4000ff1e0ff */
[----:B------:R-:W-:Y:S02]  /*0140*/  UIADD3 UR7, UP1, UPT, UR14, 0x40, URZ ;  /* 0x000000400e077890 */ /* 0x000fe4000ff3e0ff */
[----:B------:R-:W-:Y:S02]  /*0150*/  UIADD3.X UR10, UPT, UPT, URZ, UR13, URZ, UP0, !UPT ;  /* 0x0000000dff0a7290 */ /* 0x000fe400087fe4ff */
[----:B------:R-:W-:-:S12]  /*0160*/  UIADD3.X UR8, UPT, UPT, URZ, UR15, URZ, UP1, !UPT ;  /* 0x0000000fff087290 */ /* 0x000fd80008ffe4ff */
.L_x_9:
[----:B------:R-:W0:Y:S01]  /*0170*/  LDCU UR11, c[0x0][0x398] ;  /* 0x00007300ff0b77ac */ /* 0x000e220008000800 */
[----:B------:R-:W-:Y:S01]  /*0180*/  IMAD.MOV.U32 R24, RZ, RZ, RZ ;  /* 0x000000ffff187224 */ /* 0x000fe200078e00ff */
[----:B------:R-:W1:Y:S01]  /*0190*/  LDCU UR13, c[0x0][0x3a0] ;  /* 0x00007400ff0d77ac */ /* 0x000e620008000800 */
[----:B0-----:R-:W-:Y:S02]  /*01a0*/  UIMAD UR11, UR4, UR11, UR6 ;  /* 0x0000000b040b72a4 */ /* 0x001fe4000f8e0206 */
[----:B-1----:R-:W-:Y:S02]  /*01b0*/  UIMAD UR12, UR5, UR13, UR4 ;  /* 0x0000000d050c72a4 */ /* 0x002fe4000f8e0204 */
[----:B------:R-:W-:-:S04]  /*01c0*/  UIADD3 UR4, UPT, UPT, UR4, 0x1, URZ ;  /* 0x0000000104047890 */ /* 0x000fc8000fffe0ff */
[----:B------:R-:W-:-:S11]  /*01d0*/  UISETP.NE.AND UP0, UPT, UR4, UR13, UPT ;  /* 0x0000000d0400728c */ /* 0x000fd6000bf05270 */
.L_x_8:
[----:B------:R-:W0:Y:S01]  /*01e0*/  LDC.64 R8, c[0x0][0x398] ;  /* 0x0000e600ff087b82 */ /* 0x000e220000000a00 */
[C---:B------:R-:W-:Y:S01]  /*01f0*/  IADD3 R25, PT, PT, R24.reuse, UR11, RZ ;  /* 0x0000000b18197c10 */ /* 0x040fe2000fffe0ff */
[----:B------:R-:W-:Y:S01]  /*0200*/  IMAD.MOV.U32 R0, RZ, RZ, RZ ;  /* 0x000000ffff007224 */ /* 0x000fe200078e00ff */
[C---:B0-----:R-:W-:Y:S01]  /*0210*/  ISETP.GE.U32.AND P1, PT, R9.reuse, 0x10, PT ;  /* 0x000000100900780c */ /* 0x041fe20003f26070 */
[----:B------:R-:W-:Y:S02]  /*0220*/  IMAD R26, R9, UR12, R24 ;  /* 0x0000000c091a7c24 */ /* 0x000fe4000f8e0218 */
[----:B------:R-:W-:Y:S02]  /*0230*/  VIADD R24, R24, 0x1 ;  /* 0x0000000118187836 */ /* 0x000fe40000000000 */
[----:B------:R-:W-:Y:S02]  /*0240*/  IMAD R25, R25, R8, R3 ;  /* 0x0000000819197224 */ /* 0x000fe400078e0203 */
[-C--:B------:R-:W-:Y:S01]  /*0250*/  IMAD R26, R26, R9.reuse, RZ ;  /* 0x000000091a1a7224 */ /* 0x080fe200078e02ff */
[----:B------:R-:W-:-:S05]  /*0260*/  ISETP.NE.AND P0, PT, R24, R9, PT ;  /* 0x000000091800720c */ /* 0x000fca0003f05270 */
[----:B------:R-:W-:Y:S08]  /*0270*/  @!P1 BRA `(.L_x_3) ;  /* 0x0000000000fc9947 */ /* 0x000ff00003800000 */
[----:B------:R-:W-:Y:S01]  /*0280*/  MOV R28, R26 ;  /* 0x0000001a001c7202 */ /* 0x000fe20000000f00 */
[----:B------:R-:W-:Y:S02]  /*0290*/  IMAD.MOV.U32 R0, RZ, RZ, R25 ;  /* 0x000000ffff007224 */ /* 0x000fe400078e0019 */
[----:B------:R-:W-:-:S07]  /*02a0*/  IMAD.MOV.U32 R27, RZ, RZ, R7 ;  /* 0x000000ffff1b7224 */ /* 0x000fce00078e0007 */
.L_x_4:
[----:B------:R-:W-:Y:S01]  /*02b0*/  MOV R8, UR9 ;  /* 0x0000000900087c02 */ /* 0x000fe20008000f00 */
[----:B------:R-:W-:Y:S01]  /*02c0*/  IMAD.U32 R9, RZ, RZ, UR10 ;  /* 0x0000000aff097e24 */ /* 0x000fe2000f8e00ff */
[----:B------:R-:W-:Y:S01]  /*02d0*/  MOV R21, UR8 ;  /* 0x0000000800157c02 */ /* 0x000fe20008000f00 */
[----:B------:R-:W-:Y:S02]  /*02e0*/  IMAD.U32 R20, RZ, RZ, UR7 ;  /* 0x00000007ff147e24 */ /* 0x000fe4000f8e00ff */
[----:B------:R-:W-:-:S04]  /*02f0*/  IMAD.WIDE R8, R0, 0x8, R8 ;  /* 0x0000000800087825 */ /* 0x000fc800078e0208 */
[----:B------:R-:W-:Y:S01]  /*0300*/  IMAD.WIDE R20, R28, 0x8, R20 ;  /* 0x000000081c147825 */ /* 0x000fe200078e0214 */
[----:B------:R-:W2:Y:S04]  /*0310*/  LDG.E.64 R10, desc[UR16][R8.64+-0x40] ;  /* 0xffffc010080a7981 */ /* 0x000ea8000c1e1b00 */
[----:B------:R-:W2:Y:S04]  /*0320*/  LDG.E.64 R18, desc[UR16][R20.64+-0x40] ;  /* 0xffffc01014127981 */ /* 0x000ea8000c1e1b00 */
[----:B------:R-:W3:Y:S04]  /*0330*/  LDG.E.64 R12, desc[UR16][R8.64+-0x38] ;  /* 0xffffc810080c7981 */ /* 0x000ee8000c1e1b00 */
[----:B------:R-:W3:Y:S04]  /*0340*/  LDG.E.64 R16, desc[UR16][R20.64+-0x38] ;  /* 0xffffc81014107981 */ /* 0x000ee8000c1e1b00 */
[----:B------:R-:W4:Y:S01]  /*0350*/  LDG.E.64 R14, desc[UR16][R20.64+-0x30] ;  /* 0xffffd010140e7981 */ /* 0x000f22000c1e1b00 */
[----:B--2---:R-:W-:-:S03]  /*0360*/  DFMA R18, R10, R18, R22 ;  /* 0x000000120a12722b */ /* 0x004fc60000000016 */
[----:B------:R-:W4:Y:S04]  /*0370*/  LDG.E.64 R10, desc[UR16][R8.64+-0x30] ;  /* 0xffffd010080a7981 */ /* 0x000f28000c1e1b00 */
[----:B------:R-:W2:Y:S01]  /*0380*/  LDG.E.64 R22, desc[UR16][R20.64+0x38] ;  /* 0x0000381014167981 */ /* 0x000ea2000c1e1b00 */
[----:B---3--:R-:W-:-:S03]  /*0390*/  DFMA R16, R12, R16, R18 ;  /* 0x000000100c10722b */ /* 0x008fc60000000012 */
[----:B------:R-:W3:Y:S04]  /*03a0*/  LDG.E.64 R12, desc[UR16][R8.64+-0x28] ;  /* 0xffffd810080c7981 */ /* 0x000ee8000c1e1b00 */
[----:B------:R-:W3:Y:S01]  /*03b0*/  LDG.E.64 R18, desc[UR16][R20.64+-0x28] ;  /* 0xffffd81014127981 */ /* 0x000ee2000c1e1b00 */
[----:B----4-:R-:W-:-:S03]  /*03c0*/  DFMA R14, R10, R14, R16 ;  /* 0x0000000e0a0e722b */ /* 0x010fc60000000010 */
[----:B------:R-:W4:Y:S04]  /*03d0*/  LDG.E.64 R10, desc[UR16][R8.64+-0x20] ;  /* 0xffffe010080a7981 */ /* 0x000f28000c1e1b00 */
[----:B------:R-:W4:Y:S01]  /*03e0*/  LDG.E.64 R16, desc[UR16][R20.64+-0x20] ;  /* 0xffffe01014107981 */ /* 0x000f22000c1e1b00 */
        /* <DEDUP_REMOVED lines=29> */
[----:B------:R-:W4:Y:S04]  /*05c0*/  LDG.E.64 R12, desc[UR16][R20.64+0x30] ;  /* 0x00003010140c7981 */ /* 0x000f28000c1e1b00 */
[----:B------:R-:W2:Y:S01]  /*05d0*/  LDG.E.64 R8, desc[UR16][R8.64+0x38] ;  /* 0x0000381008087981 */ /* 0x000ea2000c1e1b00 */
[----:B------:R-:W-:Y:S01]  /*05e0*/  VIADD R27, R27, 0x10 ;  /* 0x000000101b1b7836 */ /* 0x000fe20000000000 */
[----:B---3--:R-:W-:-:S04]  /*05f0*/  DFMA R14, R14, R16, R18 ;  /* 0x000000100e0e722b */ /* 0x008fc80000000012 */
[----:B------:R-:W-:Y:S01]  /*0600*/  ISETP.NE.AND P1, PT, R27, RZ, PT ;  /* 0x000000ff1b00720c */ /* 0x000fe20003f25270 */
[----:B------:R-:W-:Y:S01]  /*0610*/  VIADD R0, R0, 0x10 ;  /* 0x0000001000007836 */ /* 0x000fe20000000000 */
[----:B------:R-:W-:Y:S02]  /*0620*/  IADD3 R28, PT, PT, R28, 0x10, RZ ;  /* 0x000000101c1c7810 */ /* 0x000fe40007ffe0ff */
[----:B----4-:R-:W-:-:S08]  /*0630*/  DFMA R10, R10, R12, R14 ;  /* 0x0000000c0a0a722b */ /* 0x010fd0000000000e */
[----:B--2---:R-:W-:Y:S01]  /*0640*/  DFMA R22, R8, R22, R10 ;  /* 0x000000160816722b */ /* 0x004fe2000000000a */
[----:B------:R-:W-:Y:S10]  /*0650*/  @P1 BRA `(.L_x_4) ;  /* 0xfffffffc00141947 */ /* 0x000ff4000383ffff */
[----:B------:R-:W-:-:S07]  /*0660*/  IMAD.MOV.U32 R0, RZ, RZ, R4 ;  /* 0x000000ffff007224 */ /* 0x000fce00078e0004 */
.L_x_3:
[----:B------:R-:W-:-:S13]  /*0670*/  ISETP.NE.AND P1, PT, R2, RZ, PT ;  /* 0x000000ff0200720c */ /* 0x000fda0003f25270 */
[----:B------:R-:W-:Y:S05]  /*0680*/  @!P1 BRA `(.L_x_5) ;  /* 0x0000000400389947 */ /* 0x000fea0003800000 */
[----:B------:R-:W-:Y:S01]  /*0690*/  VIADD R8, R2, 0xffffffff ;  /* 0xffffffff02087836 */ /* 0x000fe20000000000 */
[----:B------:R-:W-:-:S04]  /*06a0*/  ISETP.NE.AND P2, PT, R5, RZ, PT ;  /* 0x000000ff0500720c */ /* 0x000fc80003f45270 */
[----:B------:R-:W-:-:S13]  /*06b0*/  ISETP.GE.U32.AND P1, PT, R8, 0x7, PT ;  /* 0x000000070800780c */ /* 0x000fda0003f26070 */
[----:B------:R-:W-:Y:S05]  /*06c0*/  @!P1 BRA `(.L_x_6) ;  /* 0x00000000007c9947 */ /* 0x000fea0003800000 */
[----:B------:R-:W0:Y:S01]  /*06d0*/  LDC.64 R10, c[0x0][0x380] ;  /* 0x0000e000ff0a7b82 */ /* 0x000e220000000a00 */
[----:B------:R-:W-:Y:S01]  /*06e0*/  IADD3 R13, PT, PT, R25, R0, RZ ;  /* 0x00000000190d7210 */ /* 0x000fe20007ffe0ff */
[----:B------:R-:W-:-:S06]  /*06f0*/  IMAD.IADD R15, R26, 0x1, R0 ;  /* 0x000000011a0f7824 */ /* 0x000fcc00078e0200 */
[----:B------:R-:W1:Y:S01]  /*0700*/  LDC.64 R8, c[0x0][0x388] ;  /* 0x0000e200ff087b82 */ /* 0x000e620000000a00 */
[----:B0-----:R-:W-:-:S05]  /*0710*/  IMAD.WIDE R10, R13, 0x8, R10 ;  /* 0x000000080d0a7825 */ /* 0x001fca00078e020a */
[----:B------:R-:W2:Y:S01]  /*0720*/  LDG.E.64 R16, desc[UR16][R10.64] ;  /* 0x000000100a107981 */ /* 0x000ea2000c1e1b00 */
[----:B-1----:R-:W-:-:S03]  /*0730*/  IMAD.WIDE R8, R15, 0x8, R8 ;  /* 0x000000080f087825 */ /* 0x002fc600078e0208 */
[----:B------:R-:W3:Y:S04]  /*0740*/  LDG.E.64 R14, desc[UR16][R10.64+0x8] ;  /* 0x000008100a0e7981 */ /* 0x000ee8000c1e1b00 */
[----:B------:R-:W2:Y:S04]  /*0750*/  LDG.E.64 R12, desc[UR16][R8.64] ;  /* 0x00000010080c7981 */ /* 0x000ea8000c1e1b00 */
[----:B------:R-:W3:Y:S04]  /*0760*/  LDG.E.64 R20, desc[UR16][R8.64+0x8] ;  /* 0x0000081008147981 */ /* 0x000ee8000c1e1b00 */
[----:B------:R-:W4:Y:S04]  /*0770*/  LDG.E.64 R18, desc[UR16][R8.64+0x10] ;  /* 0x0000101008127981 */ /* 0x000f28000c1e1b00 */
[----:B------:R-:W5:Y:S01]  /*0780*/  LDG.E.64 R28, desc[UR16][R8.64+0x38] ;  /* 0x00003810081c7981 */ /* 0x000f62000c1e1b00 */
[----:B--2---:R-:W-:-:S03]  /*0790*/  DFMA R22, R16, R12, R22 ;  /* 0x0000000c1016722b */ /* 0x004fc60000000016 */
[----:B------:R-:W4:Y:S04]  /*07a0*/  LDG.E.64 R12, desc[UR16][R10.64+0x10] ;  /* 0x000010100a0c7981 */ /* 0x000f28000c1e1b00 */
[----:B------:R-:W2:Y:S01]  /*07b0*/  LDG.E.64 R16, desc[UR16][R10.64+0x18] ;  /* 0x000018100a107981 */ /* 0x000ea2000c1e1b00 */
[----:B---3--:R-:W-:-:S03]  /*07c0*/  DFMA R20, R14, R20, R22 ;  /* 0x000000140e14722b */ /* 0x008fc60000000016 */
[----:B------:R-:W2:Y:S04]  /*07d0*/  LDG.E.64 R14, desc[UR16][R8.64+0x18] ;  /* 0x00001810080e7981 */ /* 0x000ea8000c1e1b00 */
[----:B------:R-:W5:Y:S01]  /*07e0*/  LDG.E.64 R22, desc[UR16][R10.64+0x38] ;  /* 0x000038100a167981 */ /* 0x000f62000c1e1b00 */
[----:B----4-:R-:W-:-:S03]  /*07f0*/  DFMA R18, R12, R18, R20 ;  /* 0x000000120c12722b */ /* 0x010fc60000000014 */
[----:B------:R-:W3:Y:S04]  /*0800*/  LDG.E.64 R12, desc[UR16][R10.64+0x20] ;  /* 0x000020100a0c7981 */ /* 0x000ee8000c1e1b00 */
[----:B------:R-:W3:Y:S01]  /*0810*/  LDG.E.64 R20, desc[UR16][R8.64+0x20] ;  /* 0x0000201008147981 */ /* 0x000ee2000c1e1b00 */
[----:B--2---:R-:W-:-:S03]  /*0820*/  DFMA R14, R16, R14, R18 ;  /* 0x0000000e100e722b */ /* 0x004fc60000000012 */
[----:B------:R-:W2:Y:S04]  /*0830*/  LDG.E.64 R18, desc[UR16][R10.64+0x28] ;  /* 0x000028100a127981 */ /* 0x000ea8000c1e1b00 */
[----:B------:R-:W2:Y:S01]  /*0840*/  LDG.E.64 R16, desc[UR16][R8.64+0x28] ;  /* 0x0000281008107981 */ /* 0x000ea2000c1e1b00 */
[----:B---3--:R-:W-:-:S03]  /*0850*/  DFMA R20, R12, R20, R14 ;  /* 0x000000140c14722b */ /* 0x008fc6000000000e */
[----:B------:R-:W3:Y:S04]  /*0860*/  LDG.E.64 R12, desc[UR16][R10.64+0x30] ;  /* 0x000030100a0c7981 */ /* 0x000ee8000c1e1b00 */
[----:B------:R-:W3:Y:S01]  /*0870*/  LDG.E.64 R14, desc[UR16][R8.64+0x30] ;  /* 0x00003010080e7981 */ /* 0x000ee2000c1e1b00 */
[----:B--2---:R-:W-:Y:S01]  /*0880*/  DFMA R16, R18, R16, R20 ;  /* 0x000000101210722b */ /* 0x004fe20000000014 */
[----:B------:R-:W-:-:S07]  /*0890*/  IADD3 R0, PT, PT, R0, 0x8, RZ ;  /* 0x0000000800007810 */ /* 0x000fce0007ffe0ff */
[----:B---3--:R-:W-:-:S08]  /*08a0*/  DFMA R12, R12, R14, R16 ;  /* 0x0000000e0c0c722b */ /* 0x008fd00000000010 */
[----:B-----5:R-:W-:-:S11]  /*08b0*/  DFMA R22, R22, R28, R12 ;  /* 0x0000001c1616722b */ /* 0x020fd6000000000c */
.L_x_6:
        /* <DEDUP_REMOVED lines=16> */
[----:B------:R-:W4:Y:S01]  /*09c0*/  LDG.E.64 R28, desc[UR16][R8.64+0x18] ;  /* 0x00001810081c7981 */ /* 0x000f22000c1e1b00 */
[----:B--2---:R-:W-:-:S03]  /*09d0*/  DFMA R22, R18, R16, R22 ;  /* 0x000000101216722b */ /* 0x004fc60000000016 */
[----:B------:R-:W2:Y:S04]  /*09e0*/  LDG.E.64 R18, desc[UR16][R14.64+0x10] ;  /* 0x000010100e127981 */ /* 0x000ea8000c1e1b00 */
[----:B------:R-:W2:Y:S01]  /*09f0*/  LDG.E.64 R16, desc[UR16][R8.64+0x10] ;  /* 0x0000101008107981 */ /* 0x000ea2000c1e1b00 */
[----:B---3--:R-:W-:Y:S01]  /*0a00*/  DFMA R10, R10, R12, R22 ;  /* 0x0000000c0a0a722b */ /* 0x008fe20000000016 */
[----:B------:R-:W-:-:S07]  /*0a10*/  IADD3 R0, PT, PT, R0, 0x4, RZ ;  /* 0x0000000400007810 */ /* 0x000fce0007ffe0ff */
[----:B--2---:R-:W-:-:S08]  /*0a20*/  DFMA R10, R18, R16, R10 ;  /* 0x00000010120a722b */ /* 0x004fd0000000000a */
[----:B----4-:R-:W-:-:S11]  /*0a30*/  DFMA R22, R20, R28, R10 ;  /* 0x0000001c1416722b */ /* 0x010fd6000000000a */
.L_x_7:
[----:B------:R-:W-:Y:S05]  /*0a40*/  @!P2 BRA `(.L_x_5) ;  /* 0x000000000048a947 */ /* 0x000fea0003800000 */
[----:B------:R-:W0:Y:S01]  /*0a50*/  LDC.64 R8, c[0x0][0x380] ;  /* 0x0000e000ff087b82 */ /* 0x000e220000000a00 */
[----:B------:R-:W-:Y:S01]  /*0a60*/  IADD3 R13, PT, PT, R26, R0, RZ ;  /* 0x000000001a0d7210 */ /* 0x000fe20007ffe0ff */
[----:B------:R-:W-:-:S06]  /*0a70*/  IMAD.IADD R25, R25, 0x1, R0 ;  /* 0x0000000119197824 */ /* 0x000fcc00078e0200 */
[----:B------:R-:W1:Y:S01]  /*0a80*/  LDC.64 R10, c[0x0][0x388] ;  /* 0x0000e200ff0a7b82 */ /* 0x000e620000000a00 */
[----:B0-----:R-:W-:-:S04]  /*0a90*/  IMAD.WIDE R8, R25, 0x8, R8 ;  /* 0x0000000819087825 */ /* 0x001fc800078e0208 */
[----:B-1----:R-:W-:Y:S02]  /*0aa0*/  IMAD.WIDE R10, R13, 0x8, R10 ;  /* 0x000000080d0a7825 */ /* 0x002fe400078e020a */
[----:B------:R-:W2:Y:S04]  /*0ab0*/  LDG.E.64 R12, desc[UR16][R8.64] ;  /* 0x00000010080c7981 */ /* 0x000ea8000c1e1b00 */
[----:B------:R-:W2:Y:S01]  /*0ac0*/  LDG.E.64 R14, desc[UR16][R10.64] ;  /* 0x000000100a0e7981 */ /* 0x000ea2000c1e1b00 */
[----:B------:R-:W-:Y:S01]  /*0ad0*/  ISETP.NE.AND P1, PT, R6, 0x1, PT ;  /* 0x000000010600780c */ /* 0x000fe20003f25270 */
[----:B--2---:R-:W-:-:S12]  /*0ae0*/  DFMA R22, R12, R14, R22 ;  /* 0x0000000e0c16722b */ /* 0x004fd80000000016 */
[----:B------:R-:W-:Y:S05]  /*0af0*/  @!P1 BRA `(.L_x_5) ;  /* 0x00000000001c9947 */ /* 0x000fea0003800000 */
[----:B------:R-:W-:Y:S01]  /*0b00*/  ISETP.NE.AND P1, PT, R6, 0x2, PT ;  /* 0x000000020600780c */ /* 0x000fe20003f25270 */
[----:B------:R-:W2:Y:S04]  /*0b10*/  LDG.E.64 R12, desc[UR16][R8.64+0x8] ;  /* 0x00000810080c7981 */ /* 0x000ea8000c1e1b00 */
[----:B------:R-:W2:Y:S08]  /*0b20*/  LDG.E.64 R14, desc[UR16][R10.64+0x8] ;  /* 0x000008100a0e7981 */ /* 0x000eb0000c1e1b00 */
[----:B------:R-:W3:Y:S04]  /*0b30*/  @P1 LDG.E.64 R16, desc[UR16][R8.64+0x10] ;  /* 0x0000101008101981 */ /* 0x000ee8000c1e1b00 */
[----:B------:R-:W3:Y:S01]  /*0b40*/  @P1 LDG.E.64 R18, desc[UR16][R10.64+0x10] ;  /* 0x000010100a121981 */ /* 0x000ee2000c1e1b00 */
[----:B--2---:R-:W-:-:S08]  /*0b50*/  DFMA R22, R12, R14, R22 ;  /* 0x0000000e0c16722b */ /* 0x004fd00000000016 */
[----:B---3--:R-:W-:-:S11]  /*0b60*/  @P1 DFMA R22, R16, R18, R22 ;  /* 0x000000121016122b */ /* 0x008fd60000000016 */
.L_x_5:
[----:B------:R-:W-:Y:S05]  /*0b70*/  @P0 BRA `(.L_x_8) ;  /* 0xfffffff400980947 */ /* 0x000fea000383ffff */
[----:B------:R-:W-:Y:S05]  /*0b80*/  BRA.U UP0, `(.L_x_9) ;  /* 0xfffffff500787547 */ /* 0x000fea000b83ffff */
.L_x_2:
[----:B------:R-:W-:Y:S01]  /*0b90*/  LOP3.LUT R5, R23, 0x7fffffff, RZ, 0xc0, !PT ;  /* 0x7fffffff17057812 */ /* 0x000fe200078ec0ff */
[----:B------:R-:W-:Y:S01]  /*0ba0*/  IMAD.MOV.U32 R4, RZ, RZ, R22 ;  /* 0x000000ffff047224 */ /* 0x000fe200078e0016 */
[----:B------:R-:W-:Y:S01]  /*0bb0*/  UMOV UR8, 0x24dd2f1a ;  /* 0x24dd2f1a00087882 */ /* 0x000fe20000000000 */
[----:B------:R-:W-:-:S04]  /*0bc0*/  UMOV UR9, 0x3fe4f922 ;  /* 0x3fe4f92200097882 */ /* 0x000fc80000000000 */
[----:B------:R-:W-:-:S14]  /*0bd0*/  DSETP.GE.AND P0, PT, R4, UR8, PT ;  /* 0x0000000804007e2a */ /* 0x000fdc000bf06000 */
[----:B------:R-:W-:Y:S05]  /*0be0*/  @!P0 BRA `(.L_x_10) ;  /* 0x0000000000e48947 */ /* 0x000fea0003800000 */
[----:B------:R-:W-:Y:S01]  /*0bf0*/  DADD R8, R4, R4 ;  /* 0x0000000004087229 */ /* 0x000fe20000000004 */
[----:B------:R-:W-:Y:S01]  /*0c00*/  UMOV UR8, 0xfefa39ef ;  /* 0xfefa39ef00087882 */ /* 0x000fe20000000000 */
[----:B------:R-:W-:Y:S01]  /*0c10*/  UMOV UR9, 0x3fe62e42 ;  /* 0x3fe62e4200097882 */ /* 0x000fe20000000000 */
[----:B------:R-:W-:Y:S01]  /*0c20*/  MOV R10, 0xf89b6999 ;  /* 0xf89b6999000a7802 */ /* 0x000fe20000000f00 */
[----:B------:R-:W-:Y:S01]  /*0c30*/  IMAD.MOV.U32 R11, RZ, RZ, 0x3e928a27 ;  /* 0x3e928a27ff0b7424 */ /* 0x000fe200078e00ff */
[----:B------:R-:W-:Y:S01]  /*0c40*/  ISETP.GT.U32.AND P0, PT, R5, 0x40330fc1, PT ;  /* 0x40330fc10500780c */ /* 0x000fe20003f04070 */
[----:B------:R-:W1:Y:S02]  /*0c50*/  F2F.F32.F64 R0, R8 ;  /* 0x0000000800007310 */ /* 0x000e640000301000 */
[----:B-1----:R-:W-:-:S06]  /*0c60*/  FMUL R0, R0, 1.4426950216293334961 ;  /* 0x3fb8aa3b00007820 */ /* 0x002fcc0000400000 */
[----:B------:R-:W1:Y:S08]  /*0c70*/  FRND R0, R0 ;  /* 0x0000000000007307 */ /* 0x000e700000201000 */
[----:B-1----:R1:W2:Y:S08]  /*0c80*/  F2F.F64.F32 R6, R0 ;  /* 0x0000000000067310 */ /* 0x0022b00000201800 */
[----:B-1----:R-:W1:Y:S01]  /*0c90*/  MUFU.EX2 R0, R0 ;  /* 0x0000000000007308 */ /* 0x002e620000000800 */
[----:B--2---:R-:W-:Y:S01]  /*0ca0*/  DFMA R6, R6, -UR8, R8 ;  /* 0x8000000806067c2b */ /* 0x004fe20008000008 */
[----:B------:R-:W-:Y:S01]  /*0cb0*/  UMOV UR8, 0xa4741b81 ;  /* 0xa4741b8100087882 */ /* 0x000fe20000000000 */
[----:B------:R-:W-:-:S06]  /*0cc0*/  UMOV UR9, 0x3e5ae904 ;  /* 0x3e5ae90400097882 */ /* 0x000fcc0000000000 */
[C---:B------:R-:W-:Y:S01]  /*0cd0*/  DFMA R10, R6.reuse, UR8, R10 ;  /* 0x00000008060a7c2b */ /* 0x040fe2000800000a */
[----:B------:R-:W-:Y:S01]  /*0ce0*/  UMOV UR8, 0x15ff7e07 ;  /* 0x15ff7e0700087882 */ /* 0x000fe20000000000 */
[----:B------:R-:W-:Y:S01]  /*0cf0*/  UMOV UR9, 0x3ec71de7 ;  /* 0x3ec71de700097882 */ /* 0x000fe20000000000 */
[----:B-1----:R-:W1:Y:S05]  /*0d00*/  F2F.F64.F32 R8, R0 ;  /* 0x0000000000087310 */ /* 0x002e6a0000201800 */
[----:B------:R-:W-:Y:S01]  /*0d10*/  DFMA R10, R6, R10, UR8 ;  /* 0x00000008060a7e2b */ /* 0x000fe2000800000a */
[----:B------:R-:W-:Y:S01]  /*0d20*/  UMOV UR8, 0x6b0ac45a ;  /* 0x6b0ac45a00087882 */ /* 0x000fe20000000000 */
[----:B------:R-:W-:-:S06]  /*0d30*/  UMOV UR9, 0x3efa019a ;  /* 0x3efa019a00097882 */ /* 0x000fcc0000000000 */
[----:B------:R-:W-:Y:S01]  /*0d40*/  DFMA R10, R6, R10, UR8 ;  /* 0x00000008060a7e2b */ /* 0x000fe2000800000a */
[----:B------:R-:W-:Y:S01]  /*0d50*/  UMOV UR8, 0x17eed94f ;  /* 0x17eed94f00087882 */ /* 0x000fe20000000000 */
[----:B------:R-:W-:Y:S01]  /*0d60*/  UMOV UR9, 0x3f2a01a0 ;  /* 0x3f2a01a000097882 */ /* 0x000fe20000000000 */
[----:B-1----:R-:W-:-:S05]  /*0d70*/  DADD R12, -R8, 1 ;  /* 0x3ff00000080c7429 */ /* 0x002fca0000000100 */
[----:B------:R-:W-:Y:S01]  /*0d80*/  DFMA R10, R6, R10, UR8 ;  /* 0x00000008060a7e2b */ /* 0x000fe2000800000a */
[----:B------:R-:W-:Y:S01]  /*0d90*/  UMOV UR8, 0x17f2a71b ;  /* 0x17f2a71b00087882 */ /* 0x000fe20000000000 */
[----:B------:R-:W-:-:S06]  /*0da0*/  UMOV UR9, 0x3f56c16c ;  /* 0x3f56c16c00097882 */ /* 0x000fcc0000000000 */
        /* <DEDUP_REMOVED lines=12> */
[----:B------:R-:W-:-:S08]  /*0e70*/  DFMA R10, R6, R10, UR8 ;  /* 0x00000008060a7e2b */ /* 0x000fd0000800000a */
[----:B------:R-:W-:-:S08]  /*0e80*/  DMUL R10, R6, R10 ;  /* 0x0000000a060a7228 */ /* 0x000fd00000000000 */
[----:B------:R-:W-:Y:S01]  /*0e90*/  DFMA R10, R6, R10, R6 ;  /* 0x0000000a060a722b */ /* 0x000fe20000000006 */
[----:B------:R-:W-:-:S07]  /*0ea0*/  MOV R6, RZ ;  /* 0x000000ff00067202 */ /* 0x000fce0000000f00 */
[----:B------:R-:W-:-:S08]  /*0eb0*/  DFMA R10, -R10, R8, R12 ;  /* 0x000000080a0a722b */ /* 0x000fd0000000010c */
[----:B------:R-:W-:-:S06]  /*0ec0*/  DADD R10, -R10, 2 ;  /* 0x400000000a0a7429 */ /* 0x000fcc0000000100 */
[----:B------:R-:W1:Y:S02]  /*0ed0*/  MUFU.RCP64H R7, R11 ;  /* 0x0000000b00077308 */ /* 0x000e640000001800 */
[----:B-1----:R-:W-:-:S08]  /*0ee0*/  DFMA R8, -R10, R6, 1 ;  /* 0x3ff000000a08742b */ /* 0x002fd00000000106 */
[----:B------:R-:W-:-:S08]  /*0ef0*/  DFMA R8, R8, R8, R8 ;  /* 0x000000080808722b */ /* 0x000fd00000000008 */
[----:B------:R-:W-:Y:S01]  /*0f00*/  DFMA R8, R6, R8, R6 ;  /* 0x000000080608722b */ /* 0x000fe20000000006 */
[----:B------:R-:W-:Y:S01]  /*0f10*/  IMAD.MOV.U32 R6, RZ, RZ, 0x0 ;  /* 0x00000000ff067424 */ /* 0x000fe200078e00ff */
[----:B------:R-:W-:-:S06]  /*0f20*/  MOV R7, 0x40000000 ;  /* 0x4000000000077802 */ /* 0x000fcc0000000f00 */
[----:B------:R-:W-:-:S10]  /*0f30*/  DFMA R8, R8, -R6, 1 ;  /* 0x3ff000000808742b */ /* 0x000fd40000000806 */
[----:B------:R-:W-:Y:S02]  /*0f40*/  FSEL R5, R9, 1.875, !P0 ;  /* 0x3ff0000009057808 */ /* 0x000fe40004000000 */
[----:B------:R-:W-:Y:S02]  /*0f50*/  FSEL R8, R8, RZ, !P0 ;  /* 0x000000ff08087208 */ /* 0x000fe40004000000 */
[----:B------:R-:W-:Y:S01]  /*0f60*/  LOP3.LUT R9, R5, 0x80000000, R23, 0xb8, !PT ;  /* 0x8000000005097812 */ /* 0x000fe200078eb817 */
[----:B------:R-:W-:Y:S06]  /*0f70*/  BRA `(.L_x_11) ;  /* 0x00000000008c7947 */ /* 0x000fec0003800000 */
.L_x_10:
[----:B------:R-:W-:Y:S01]  /*0f80*/  DMUL R4, R22, R22 ;  /* 0x0000001616047228 */ /* 0x000fe20000000000 */
[----:B------:R-:W-:Y:S01]  /*0f90*/  IMAD.MOV.U32 R6, RZ, RZ, 0x420afc3d ;  /* 0x420afc3dff067424 */ /* 0x000fe200078e00ff */
[----:B------:R-:W-:Y:S01]  /*0fa0*/  MOV R7, 0x3f14359f ;  /* 0x3f14359f00077802 */ /* 0x000fe20000000f00 */
[----:B------:R-:W-:Y:S01]  /*0fb0*/  UMOV UR8, 0xe2f5e964 ;  /* 0xe2f5e96400087882 */ /* 0x000fe20000000000 */
[----:B------:R-:W-:-:S04]  /*0fc0*/  UMOV UR9, 0x3ef0bc46 ;  /* 0x3ef0bc4600097882 */ /* 0x000fc80000000000 */
[----:B------:R-:W-:Y:S01]  /*0fd0*/  DFMA R6, R4, -UR8, R6 ;  /* 0x8000000804067c2b */ /* 0x000fe20008000006 */
[----:B------:R-:W-:Y:S01]  /*0fe0*/  UMOV UR8, 0x728c5d84 ;  /* 0x728c5d8400087882 */ /* 0x000fe20000000000 */
[----:B------:R-:W-:-:S06]  /*0ff0*/  UMOV UR9, 0x3f2df9f0 ;  /* 0x3f2df9f000097882 */ /* 0x000fcc0000000000 */
[----:B------:R-:W-:Y:S01]  /*1000*/  DFMA R6, R4, R6, -UR8 ;  /* 0x8000000804067e2b */ /* 0x000fe20008000006 */
[----:B------:R-:W-:Y:S01]  /*1010*/  UMOV UR8, 0xcec4f033 ;  /* 0xcec4f03300087882 */ /* 0x000fe20000000000 */
[----:B------:R-:W-:-:S06]  /*1020*/  UMOV UR9, 0x3f4337d1 ;  /* 0x3f4337d100097882 */ /* 0x000fcc0000000000 */
[----:B------:R-:W-:Y:S01]  /*1030*/  DFMA R6, R4, R6, UR8 ;  /* 0x0000000804067e2b */ /* 0x000fe20008000006 */
        /* <DEDUP_REMOVED lines=20> */
[----:B------:R-:W-:-:S08]  /*1180*/  DFMA R6, R4, R6, -UR8 ;  /* 0x8000000804067e2b */ /* 0x000fd00008000006 */
[----:B------:R-:W-:-:S08]  /*1190*/  DFMA R6, R4, R6, RZ ;  /* 0x000000060406722b */ /* 0x000fd000000000ff */
[----:B------:R-:W-:-:S11]  /*11a0*/  DFMA R8, R6, R22, R22 ;  /* 0x000000160608722b */ /* 0x000fd60000000016 */
.L_x_11:
[----:B------:R-:W0:Y:S01]  /*11b0*/  LDCU UR4, c[0x0][0x374] ;  /* 0x00006e80ff0477ac */ /* 0x000e220008000800 */
[----:B------:R-:W1:Y:S08]  /*11c0*/  LDC R0, c[0x0][0x370] ;  /* 0x0000dc00ff007b82 */ /* 0x000e700000000800 */
[----:B------:R-:W2:Y:S01]  /*11d0*/  LDC.64 R4, c[0x0][0x390] ;  /* 0x0000e400ff047b82 */ /* 0x000ea20000000a00 */
[----:B0-----:R-:W-:-:S06]  /*11e0*/  UIMAD UR4, UR5, UR4, UR6 ;  /* 0x00000004050472a4 */ /* 0x001fcc000f8e0206 */
[----:B-1----:R-:W-:-:S04]  /*11f0*/  IMAD R3, R0, UR4, R3 ;  /* 0x0000000400037c24 */ /* 0x002fc8000f8e0203 */
[----:B--2---:R-:W-:-:S05]  /*1200*/  IMAD.WIDE R2, R3, 0x8, R4 ;  /* 0x0000000803027825 */ /* 0x004fca00078e0204 */
[----:B------:R-:W-:Y:S01]  /*1210*/  STG.E.64 desc[UR16][R2.64], R8 ;  /* 0x0000000802007986 */ /* 0x000fe2000c101b10 */
[----:B------:R-:W-:Y:S05]  /*1220*/  EXIT ;  /* 0x000000000000794d */ /* 0x000fea0003800000 */
.L_x_12:
        /* <DEDUP_REMOVED lines=13> */
.L_x_31:


//--------------------- .text._Z16Convolution2DGPUPdS_S_ii --------------------------
	.section	.text._Z16Convolution2DGPUPdS_S_ii,"ax",@progbits
	.align	128
        .global         _Z16Convolution2DGPUPdS_S_ii
        .type           _Z16Convolution2DGPUPdS_S_ii,@function
        .size           _Z16Convolution2DGPUPdS_S_ii,(.L_x_32 - _Z16Convolution2DGPUPdS_S_ii)
        .other          _Z16Convolution2DGPUPdS_S_ii,@"STO_CUDA_ENTRY STV_DEFAULT"
_Z16Convolution2DGPUPdS_S_ii:
.text._Z16Convolution2DGPUPdS_S_ii:
[----:B------:R-:W-:Y:S08]  /*0000*/  LDC R1, c[0x0][0x37c] ;  /* 0x0000df00ff017b82 */ /* 0x000ff00000000800 */
[----:B------:R-:W0:Y:S01]  /*0010*/  LDC R6, c[0x0][0x39c] ;  /* 0x0000e700ff067b82 */ /* 0x000e220000000800 */
[----:B------:R-:W1:Y:S01]  /*0020*/  S2R R3, SR_CTAID.X ;  /* 0x0000000000037919 */ /* 0x000e620000002500 */
[----:B------:R-:W2:Y:S01]  /*0030*/  LDCU.64 UR8, c[0x0][0x358] ;  /* 0x00006b00ff0877ac */ /* 0x000ea20008000a00 */
[----:B------:R-:W-:-:S05]  /*0040*/  CS2R R24, SRZ ;  /* 0x0000000000187805 */ /* 0x000fca000001ff00 */
[----:B------:R-:W3:Y:S08]  /*0050*/  S2UR UR4, SR_CTAID.Z ;  /* 0x00000000000479c3 */ /* 0x000ef00000002700 */
[----:B------:R-:W4:Y:S01]  /*0060*/  S2UR UR5, SR_CTAID.Y ;  /* 0x00000000000579c3 */ /* 0x000f220000002600 */
[----:B0-----:R-:W-:-:S13]  /*0070*/  ISETP.GE.AND P0, PT, R6, 0x1, PT ;  /* 0x000000010600780c */ /* 0x001fda0003f06270 */
[----:B-1234-:R-:W-:Y:S05]  /*0080*/  @!P0 BRA `(.L_x_13) ;  /* 0x00000008007c8947 */ /* 0x01efea0003800000 */
[C---:B------:R-:W-:Y:S01]  /*0090*/  LOP3.LUT R5, R6.reuse, 0x7ffffff0, RZ, 0xc0, !PT ;  /* 0x7ffffff006057812 */ /* 0x040fe200078ec0ff */
[----:B------:R-:W-:Y:S01]  /*00a0*/  IMAD.MOV.U32 R8, RZ, RZ, RZ ;  /* 0x000000ffff087224 */ /* 0x000fe200078e00ff */
[C---:B------:R-:W-:Y:S02]  /*00b0*/  LOP3.LUT R2, R6.reuse, 0xf, RZ, 0xc0, !PT ;  /* 0x0000000f06027812 */ /* 0x040fe400078ec0ff */
[----:B------:R-:W-:Y:S02]  /*00c0*/  CS2R R24, SRZ ;  /* 0x0000000000187805 */ /* 0x000fe4000001ff00 */
[C---:B------:R-:W-:Y:S01]  /*00d0*/  LOP3.LUT R4, R6.reuse, 0x7, RZ, 0xc0, !PT ;  /* 0x0000000706047812 */ /* 0x040fe200078ec0ff */
[----:B------:R-:W-:Y:S01]  /*00e0*/  IMAD.MOV R7, RZ, RZ, -R5 ;  /* 0x000000ffff077224 */ /* 0x000fe200078e0a05 */
[----:B------:R-:W-:-:S07]  /*00f0*/  LOP3.LUT R6, R6, 0x3, RZ, 0xc0, !PT ;  /* 0x0000000306067812 */ /* 0x000fce00078ec0ff */
.L_x_19:
        /* <DEDUP_REMOVED lines=13> */
.L_x_15:
[----:B------:R-:W0:Y:S08]  /*01d0*/  LDC.64 R10, c[0x0][0x380] ;  /* 0x0000e000ff0a7b82 */ /* 0x000e300000000a00 */
[----:B------:R-:W1:Y:S01]  /*01e0*/  LDC.64 R22, c[0x0][0x388] ;  /* 0x0000e200ff167b82 */ /* 0x000e620000000a00 */
[----:B0-----:R-:W-:-:S05]  /*01f0*/  IMAD.WIDE R10, R0, 0x8, R10 ;  /* 0x00000008000a7825 */ /* 0x001fca00078e020a */
[----:B------:R-:W2:Y:S01]  /*0200*/  LDG.E.64 R12, desc[UR8][R10.64] ;  /* 0x000000080a0c7981 */ /* 0x000ea2000c1e1b00 */
[----:B-1----:R-:W-:-:S03]  /*0210*/  IMAD.WIDE R22, R28, 0x8, R22 ;  /* 0x000000081c167825 */ /* 0x002fc600078e0216 */
[----:B------:R-:W3:Y:S04]  /*0220*/  LDG.E.64 R14, desc[UR8][R10.64+0x8] ;  /* 0x000008080a0e7981 */ /* 0x000ee8000c1e1b00 */
[----:B------:R-:W2:Y:S04]  /*0230*/  LDG.E.64 R20, desc[UR8][R22.64] ;  /* 0x0000000816147981 */ /* 0x000ea8000c1e1b00 */
        /* <DEDUP_REMOVED lines=42> */
[----:B------:R-:W-:Y:S01]  /*04e0*/  IADD3 R27, PT, PT, R27, 0x10, RZ ;  /* 0x000000101b1b7810 */ /* 0x000fe20007ffe0ff */
[----:B---3--:R-:W-:-:S03]  /*04f0*/  DFMA R16, R16, R18, R20 ;  /* 0x000000121010722b */ /* 0x008fc60000000014 */
[----:B------:R-:W-:Y:S01]  /*0500*/  ISETP.NE.AND P1, PT, R27, RZ, PT ;  /* 0x000000ff1b00720c */ /* 0x000fe20003f25270 */
[----:B------:R-:W-:Y:S02]  /*0510*/  VIADD R0, R0, 0x10 ;  /* 0x0000001000007836 */ /* 0x000fe40000000000 */
[----:B------:R-:W-:Y:S02]  /*0520*/  VIADD R28, R28, 0x10 ;  /* 0x000000101c1c7836 */ /* 0x000fe40000000000 */
[----:B----4-:R-:W-:-:S08]  /*0530*/  DFMA R12, R12, R14, R16 ;  /* 0x0000000e0c0c722b */ /* 0x010fd00000000010 */
[----:B--2---:R-:W-:Y:S01]  /*0540*/  DFMA R24, R10, R24, R12 ;  /* 0x000000180a18722b */ /* 0x004fe2000000000c */
[----:B------:R-:W-:Y:S10]  /*0550*/  @P1 BRA `(.L_x_15) ;  /* 0xfffffffc001c1947 */ /* 0x000ff4000383ffff */
[----:B------:R-:W-:-:S07]  /*0560*/  MOV R0, R5 ;  /* 0x0000000500007202 */ /* 0x000fce0000000f00 */
.L_x_14:
        /* <DEDUP_REMOVED lines=34> */
[----:B------:R-:W-:-:S07]  /*0790*/  VIADD R0, R0, 0x8 ;  /* 0x0000000800007836 */ /* 0x000fce0000000000 */
[----:B---3--:R-:W-:-:S08]  /*07a0*/  DFMA R14, R14, R16, R18 ;  /* 0x000000100e0e722b */ /* 0x008fd00000000012 */
[----:B-----5:R-:W-:-:S11]  /*07b0*/  DFMA R24, R24, R28, R14 ;  /* 0x0000001c1818722b */ /* 0x020fd6000000000e */
.L_x_17:
        /* <DEDUP_REMOVED lines=24> */
.L_x_18:
        /* <DEDUP_REMOVED lines=19> */
.L_x_16:
[----:B------:R-:W-:Y:S05]  /*0a70*/  @P0 BRA `(.L_x_19) ;  /* 0xfffffff400a00947 */ /* 0x000fea000383ffff */
.L_x_13:
        /* <DEDUP_REMOVED lines=12> */
[----:B------:R-:W0:Y:S02]  /*0b40*/  F2F.F32.F64 R0, R8 ;  /* 0x0000000800007310 */ /* 0x000e240000301000 */
[----:B0-----:R-:W-:-:S06]  /*0b50*/  FMUL R0, R0, 1.4426950216293334961 ;  /* 0x3fb8aa3b00007820 */ /* 0x001fcc0000400000 */
[----:B------:R-:W0:Y:S08]  /*0b60*/  FRND R0, R0 ;  /* 0x0000000000007307 */ /* 0x000e300000201000 */
[----:B0-----:R0:W1:Y:S08]  /*0b70*/  F2F.F64.F32 R6, R0 ;  /* 0x0000000000067310 */ /* 0x0010700000201800 */
[----:B0-----:R-:W0:Y:S01]  /*0b80*/  MUFU.EX2 R0, R0 ;  /* 0x0000000000007308 */ /* 0x001e220000000800 */
[----:B-1----:R-:W-:Y:S01]  /*0b90*/  DFMA R6, R6, -UR6, R8 ;  /* 0x8000000606067c2b */ /* 0x002fe20008000008 */
[----:B------:R-:W-:Y:S01]  /*0ba0*/  UMOV UR6, 0xa4741b81 ;  /* 0xa4741b8100067882 */ /* 0x000fe20000000000 */
[----:B------:R-:W-:-:S06]  /*0bb0*/  UMOV UR7, 0x3e5ae904 ;  /* 0x3e5ae90400077882 */ /* 0x000fcc0000000000 */
[C---:B------:R-:W-:Y:S01]  /*0bc0*/  DFMA R10, R6.reuse, UR6, R10 ;  /* 0x00000006060a7c2b */ /* 0x040fe2000800000a */
[----:B------:R-:W-:Y:S01]  /*0bd0*/  UMOV UR6, 0x15ff7e07 ;  /* 0x15ff7e0700067882 */ /* 0x000fe20000000000 */
[----:B------:R-:W-:Y:S01]  /*0be0*/  UMOV UR7, 0x3ec71de7 ;  /* 0x3ec71de700077882 */ /* 0x000fe20000000000 */
[----:B0-----:R-:W0:Y:S05]  /*0bf0*/  F2F.F64.F32 R8, R0 ;  /* 0x0000000000087310 */ /* 0x001e2a0000201800 */
[----:B------:R-:W-:Y:S01]  /*0c00*/  DFMA R10, R6, R10, UR6 ;  /* 0x00000006060a7e2b */ /* 0x000fe2000800000a */
[----:B------:R-:W-:Y:S01]  /*0c10*/  UMOV UR6, 0x6b0ac45a ;  /* 0x6b0ac45a00067882 */ /* 0x000fe20000000000 */
[----:B------:R-:W-:-:S06]  /*0c20*/  UMOV UR7, 0x3efa019a ;  /* 0x3efa019a00077882 */ /* 0x000fcc0000000000 */
[----:B------:R-:W-:Y:S01]  /*0c30*/  DFMA R10, R6, R10, UR6 ;  /* 0x00000006060a7e2b */ /* 0x000fe2000800000a */
[----:B------:R-:W-:Y:S01]  /*0c40*/  UMOV UR6, 0x17eed94f ;  /* 0x17eed94f00067882 */ /* 0x000fe20000000000 */
[----:B------:R-:W-:Y:S01]  /*0c50*/  UMOV UR7, 0x3f2a01a0 ;  /* 0x3f2a01a000077882 */ /* 0x000fe20000000000 */
[----:B0-----:R-:W-:-:S05]  /*0c60*/  DADD R12, -R8, 1 ;  /* 0x3ff00000080c7429 */ /* 0x001fca0000000100 */
        /* <DEDUP_REMOVED lines=21> */
[----:B------:R-:W0:Y:S02]  /*0dc0*/  MUFU.RCP64H R7, R11 ;  /* 0x0000000b00077308 */ /* 0x000e240000001800 */
[----:B0-----:R-:W-:-:S08]  /*0dd0*/  DFMA R8, -R10, R6, 1 ;  /* 0x3ff000000a08742b */ /* 0x001fd00000000106 */
        /* <DEDUP_REMOVED lines=9> */
.L_x_20:
        /* <DEDUP_REMOVED lines=35> */
.L_x_21:
        /* <DEDUP_REMOVED lines=8> */
.L_x_22:
        /* <DEDUP_REMOVED lines=14> */
.L_x_32:


//--------------------- .text._Z14cudaMatrixMultPdS_S_i --------------------------
	.section	.text._Z14cudaMatrixMultPdS_S_i,"ax",@progbits
	.align	128
        .global         _Z14cudaMatrixMultPdS_S_i
        .type           _Z14cudaMatrixMultPdS_S_i,@function
        .size           _Z14cudaMatrixMultPdS_S_i,(.L_x_33 - _Z14cudaMatrixMultPdS_S_i)
        .other          _Z14cudaMatrixMultPdS_S_i,@"STO_CUDA_ENTRY STV_DEFAULT"
_Z14cudaMatrixMultPdS_S_i:
.text._Z14cudaMatrixMultPdS_S_i:
[----:B------:R-:W-:Y:S01]  /*0000*/  LDC R1, c[0x0][0x37c] ;  /* 0x0000df00ff017b82 */ /* 0x000fe20000000800 */
[----:B------:R-:W0:Y:S07]  /*0010*/  S2R R0, SR_CTAID.Y ;  /* 0x0000000000007919 */ /* 0x000e2e0000002600 */
[----:B------:R-:W1:Y:S01]  /*0020*/  LDC R2, c[0x0][0x370] ;  /* 0x0000dc00ff027b82 */ /* 0x000e620000000800 */
[----:B------:R-:W1:Y:S07]  /*0030*/  S2R R3, SR_CTAID.X ;  /* 0x0000000000037919 */ /* 0x000e6e0000002500 */
[----:B------:R-:W0:Y:S02]  /*0040*/  LDC R7, c[0x0][0x374] ;  /* 0x0000dd00ff077b82 */ /* 0x000e240000000800 */
[----:B0-----:R-:W-:-:S04]  /*0050*/  ISETP.GE.U32.AND P0, PT, R0, R7, PT ;  /* 0x000000070000720c */ /* 0x001fc80003f06070 */
[----:B-1----:R-:W-:-:S13]  /*0060*/  ISETP.GE.U32.OR P0, PT, R3, R2, P0 ;  /* 0x000000020300720c */ /* 0x002fda0000706470 */
[----:B------:R-:W-:Y:S05]  /*0070*/  @P0 EXIT ;  /* 0x000000000000094d */ /* 0x000fea0003800000 */
[----:B------:R-:W0:Y:S01]  /*0080*/  LDC R4, c[0x0][0x398] ;  /* 0x0000e600ff047b82 */ /* 0x000e220000000800 */
[----:B------:R-:W1:Y:S01]  /*0090*/  LDCU.64 UR4, c[0x0][0x358] ;  /* 0x00006b00ff0477ac */ /* 0x000e620008000a00 */
[----:B------:R-:W-:Y:S02]  /*00a0*/  CS2R R20, SRZ ;  /* 0x0000000000147805 */ /* 0x000fe4000001ff00 */
[----:B0-----:R-:W-:-:S13]  /*00b0*/  ISETP.GE.AND P0, PT, R4, 0x1, PT ;  /* 0x000000010400780c */ /* 0x001fda0003f06270 */
[----:B-1----:R-:W-:Y:S05]  /*00c0*/  @!P0 BRA `(.L_x_23) ;  /* 0x0000000800248947 */ /* 0x002fea0003800000 */
[C---:B------:R-:W-:Y:S01]  /*00d0*/  ISETP.GE.U32.AND P1, PT, R4.reuse, 0x8, PT ;  /* 0x000000080400780c */ /* 0x040fe20003f26070 */
[----:B------:R-:W-:Y:S01]  /*00e0*/  IMAD R6, R7, R0, RZ ;  /* 0x0000000007067224 */ /* 0x000fe200078e02ff */
[----:B------:R-:W-:Y:S01]  /*00f0*/  LOP3.LUT R5, R4, 0x7, RZ, 0xc0, !PT ;  /* 0x0000000704057812 */ /* 0x000fe200078ec0ff */
[----:B------:R-:W-:Y:S01]  /*0100*/  HFMA2 R7, -RZ, RZ, 0, 0 ;  /* 0x00000000ff077431 */ /* 0x000fe200000001ff */
[----:B------:R-:W-:Y:S02]  /*0110*/  CS2R R20, SRZ ;  /* 0x0000000000147805 */ /* 0x000fe4000001ff00 */
[----:B------:R-:W-:-:S07]  /*0120*/  ISETP.NE.AND P0, PT, R5, RZ, PT ;  /* 0x000000ff0500720c */ /* 0x000fce0003f05270 */
[----:B------:R-:W-:Y:S06]  /*0130*/  @!P1 BRA `(.L_x_24) ;  /* 0x0000000000f89947 */ /* 0x000fec0003800000 */
[----:B------:R-:W0:Y:S01]  /*0140*/  LDC.64 R8, c[0x0][0x380] ;  /* 0x0000e000ff087b82 */ /* 0x000e220000000a00 */
[----:B------:R-:W-:Y:S01]  /*0150*/  LOP3.LUT R7, R4, 0x7ffffff8, RZ, 0xc0, !PT ;  /* 0x7ffffff804077812 */ /* 0x000fe200078ec0ff */
[C---:B------:R-:W-:Y:S01]  /*0160*/  IMAD.SHL.U32 R22, R2.reuse, 0x8, RZ ;  /* 0x0000000802167824 */ /* 0x040fe200078e00ff */
[C---:B------:R-:W-:Y:S01]  /*0170*/  LEA R23, R2.reuse, R3, 0x1 ;  /* 0x0000000302177211 */ /* 0x040fe200078e08ff */
[C-C-:B------:R-:W-:Y:S01]  /*0180*/  IMAD R25, R2.reuse, 0x3, R3.reuse ;  /* 0x0000000302197824 */ /* 0x140fe200078e0203 */
[----:B------:R-:W-:Y:S01]  /*0190*/  CS2R R20, SRZ ;  /* 0x0000000000147805 */ /* 0x000fe2000001ff00 */
[C-C-:B------:R-:W-:Y:S02]  /*01a0*/  IMAD R27, R2.reuse, 0x4, R3.reuse ;  /* 0x00000004021b7824 */ /* 0x140fe400078e0203 */
[----:B------:R-:W1:Y:S01]  /*01b0*/  LDC.64 R10, c[0x0][0x388] ;  /* 0x0000e200ff0a7b82 */ /* 0x000e620000000a00 */
[C-C-:B------:R-:W-:Y:S02]  /*01c0*/  IMAD R29, R2.reuse, 0x5, R3.reuse ;  /* 0x00000005021d7824 */ /* 0x140fe400078e0203 */
[----:B------:R-:W-:-:S02]  /*01d0*/  IMAD R24, R2, 0x6, R3 ;  /* 0x0000000602187824 */ /* 0x000fc400078e0203 */
[----:B------:R-:W-:Y:S02]  /*01e0*/  IMAD R26, R2, 0x7, R3 ;  /* 0x00000007021a7824 */ /* 0x000fe400078e0203 */
[----:B0-----:R-:W-:-:S03]  /*01f0*/  IMAD.WIDE.U32 R8, R6, 0x8, R8 ;  /* 0x0000000806087825 */ /* 0x001fc600078e0008 */
[----:B------:R-:W-:Y:S02]  /*0200*/  IADD3 R28, P1, PT, R8, 0x20, RZ ;  /* 0x00000020081c7810 */ /* 0x000fe40007f3e0ff */
[----:B------:R-:W-:Y:S01]  /*0210*/  IADD3 R8, PT, PT, -R7, RZ, RZ ;  /* 0x000000ff07087210 */ /* 0x000fe20007ffe1ff */
[----:B-1----:R-:W-:-:S04]  /*0220*/  IMAD.WIDE.U32 R12, R3, 0x8, R10 ;  /* 0x00000008030c7825 */ /* 0x002fc800078e000a */
[----:B------:R-:W-:Y:S01]  /*0230*/  IMAD.X R15, RZ, RZ, R9, P1 ;  /* 0x000000ffff0f7224 */ /* 0x000fe200008e0609 */
[----:B------:R-:W-:-:S07]  /*0240*/  IADD3 R9, PT, PT, R2, R3, RZ ;  /* 0x0000000302097210 */ /* 0x000fce0007ffe0ff */
.L_x_25:
[----:B------:R-:W-:Y:S01]  /*0250*/  IMAD.MOV.U32 R14, RZ, RZ, R28 ;  /* 0x000000ffff0e7224 */ /* 0x000fe200078e001c */
[----:B------:R-:W2:Y:S04]  /*0260*/  LDG.E.64 R18, desc[UR4][R12.64] ;  /* 0x000000040c127981 */ /* 0x000ea8000c1e1b00 */
[----:B------:R-:W2:Y:S02]  /*0270*/  LDG.E.64 R16, desc[UR4][R14.64+-0x20] ;  /* 0xffffe0040e107981 */ /* 0x000ea4000c1e1b00 */
[----:B--2---:R-:W-:Y:S01]  /*0280*/  DFMA R18, R16, R18, R20 ;  /* 0x000000121012722b */ /* 0x004fe20000000014 */
[--C-:B------:R-:W-:Y:S01]  /*0290*/  IMAD.WIDE.U32 R20, R9, 0x8, R10.reuse ;  /* 0x0000000809147825 */ /* 0x100fe200078e000a */
[----:B------:R-:W2:Y:S05]  /*02a0*/  LDG.E.64 R16, desc[UR4][R14.64+-0x18] ;  /* 0xffffe8040e107981 */ /* 0x000eaa000c1e1b00 */
[----:B------:R-:W2:Y:S02]  /*02b0*/  LDG.E.64 R20, desc[UR4][R20.64] ;  /* 0x0000000414147981 */ /* 0x000ea4000c1e1b00 */
[----:B--2---:R-:W-:Y:S01]  /*02c0*/  DFMA R20, R16, R20, R18 ;  /* 0x000000141014722b */ /* 0x004fe20000000012 */
[--C-:B------:R-:W-:Y:S01]  /*02d0*/  IMAD.WIDE.U32 R18, R23, 0x8, R10.reuse ;  /* 0x0000000817127825 */ /* 0x100fe200078e000a */
[----:B------:R-:W2:Y:S05]  /*02e0*/  LDG.E.64 R16, desc[UR4][R14.64+-0x10] ;  /* 0xfffff0040e107981 */ /* 0x000eaa000c1e1b00 */
[----:B------:R-:W2:Y:S02]  /*02f0*/  LDG.E.64 R18, desc[UR4][R18.64] ;  /* 0x0000000412127981 */ /* 0x000ea4000c1e1b00 */
[----:B--2---:R-:W-:Y:S01]  /*0300*/  DFMA R18, R16, R18, R20 ;  /* 0x000000121012722b */ /* 0x004fe20000000014 */
[----:B------:R-:W-:-:S05]  /*0310*/  IMAD.WIDE.U32 R16, R25, 0x8, R10 ;  /* 0x0000000819107825 */ /* 0x000fca00078e000a */
        /* <DEDUP_REMOVED lines=11> */
[----:B------:R-:W-:Y:S01]  /*03d0*/  IMAD.WIDE.U32 R16, R24, 0x8, R10 ;  /* 0x0000000818107825 */ /* 0x000fe200078e000a */
[----:B------:R-:W2:Y:S05]  /*03e0*/  LDG.E.64 R18, desc[UR4][R14.64+0x10] ;  /* 0x000010040e127981 */ /* 0x000eaa000c1e1b00 */
[----:B------:R-:W2:Y:S01]  /*03f0*/  LDG.E.64 R16, desc[UR4][R16.64] ;  /* 0x0000000410107981 */ /* 0x000ea2000c1e1b00 */
[----:B------:R-:W-:-:S02]  /*0400*/  IADD3 R28, P1, PT, R14, 0x40, RZ ;  /* 0x000000400e1c7810 */ /* 0x000fc40007f3e0ff */
[----:B------:R-:W-:Y:S01]  /*0410*/  IADD3 R8, PT, PT, R8, 0x8, RZ ;  /* 0x0000000808087810 */ /* 0x000fe20007ffe0ff */
[----:B--2---:R-:W-:Y:S01]  /*0420*/  DFMA R16, R18, R16, R20 ;  /* 0x000000101210722b */ /* 0x004fe20000000014 */
[----:B------:R-:W-:Y:S01]  /*0430*/  IMAD.WIDE.U32 R18, R26, 0x8, R10 ;  /* 0x000000081a127825 */ /* 0x000fe200078e000a */
[----:B------:R0:W2:Y:S05]  /*0440*/  LDG.E.64 R20, desc[UR4][R14.64+0x18] ;  /* 0x000018040e147981 */ /* 0x0000aa000c1e1b00 */
[----:B------:R-:W2:Y:S01]  /*0450*/  LDG.E.64 R18, desc[UR4][R18.64] ;  /* 0x0000000412127981 */ /* 0x000ea2000c1e1b00 */
[----:B0-----:R-:W-:Y:S01]  /*0460*/  IMAD.X R15, RZ, RZ, R15, P1 ;  /* 0x000000ffff0f7224 */ /* 0x001fe200008e060f */
[----:B------:R-:W-:Y:S01]  /*0470*/  ISETP.NE.AND P1, PT, R8, RZ, PT ;  /* 0x000000ff0800720c */ /* 0x000fe20003f25270 */
[C---:B------:R-:W-:Y:S01]  /*0480*/  IMAD.IADD R23, R22.reuse, 0x1, R23 ;  /* 0x0000000116177824 */ /* 0x040fe200078e0217 */
[C---:B------:R-:W-:Y:S01]  /*0490*/  IADD3 R9, PT, PT, R22.reuse, R9, RZ ;  /* 0x0000000916097210 */ /* 0x040fe20007ffe0ff */
[C---:B------:R-:W-:Y:S01]  /*04a0*/  IMAD.IADD R27, R22.reuse, 0x1, R27 ;  /* 0x00000001161b7824 */ /* 0x040fe200078e021b */
[C---:B------:R-:W-:Y:S01]  /*04b0*/  IADD3 R25, PT, PT, R22.reuse, R25, RZ ;  /* 0x0000001916197210 */ /* 0x040fe20007ffe0ff */
[C---:B------:R-:W-:Y:S01]  /*04c0*/  IMAD.IADD R26, R22.reuse, 0x1, R26 ;  /* 0x00000001161a7824 */ /* 0x040fe200078e021a */
[C---:B------:R-:W-:Y:S01]  /*04d0*/  IADD3 R29, PT, PT, R22.reuse, R29, RZ ;  /* 0x0000001d161d7210 */ /* 0x040fe20007ffe0ff */
[C---:B------:R-:W-:Y:S01]  /*04e0*/  IMAD.WIDE.U32 R12, R22.reuse, 0x8, R12 ;  /* 0x00000008160c7825 */ /* 0x040fe200078e000c */
[----:B------:R-:W-:Y:S01]  /*04f0*/  IADD3 R24, PT, PT, R22, R24, RZ ;  /* 0x0000001816187210 */ /* 0x000fe20007ffe0ff */
[----:B--2---:R-:W-:-:S04]  /*0500*/  DFMA R20, R20, R18, R16 ;  /* 0x000000121414722b */ /* 0x004fc80000000010 */
[----:B------:R-:W-:Y:S07]  /*0510*/  @P1 BRA `(.L_x_25) ;  /* 0xfffffffc004c1947 */ /* 0x000fee000383ffff */
.L_x_24:
[----:B------:R-:W-:Y:S05]  /*0520*/  @!P0 BRA `(.L_x_23) ;  /* 0x00000004000c8947 */ /* 0x000fea0003800000 */
[----:B------:R-:W-:Y:S02]  /*0530*/  ISETP.GE.U32.AND P1, PT, R5, 0x4, PT ;  /* 0x000000040500780c */ /* 0x000fe40003f26070 */
[----:B------:R-:W-:-:S04]  /*0540*/  LOP3.LUT R26, R4, 0x3, RZ, 0xc0, !PT ;  /* 0x00000003041a7812 */ /* 0x000fc800078ec0ff */
[----:B------:R-:W-:-:S07]  /*0550*/  ISETP.NE.AND P0, PT, R26, RZ, PT ;  /* 0x000000ff1a00720c */ /* 0x000fce0003f05270 */
[----:B------:R-:W-:Y:S06]  /*0560*/  @!P1 BRA `(.L_x_26) ;  /* 0x0000000000789947 */ /* 0x000fec0003800000 */
[----:B------:R-:W0:Y:S01]  /*0570*/  LDC.64 R24, c[0x0][0x380] ;  /* 0x0000e000ff187b82 */ /* 0x000e220000000a00 */
[CC--:B------:R-:W-:Y:S01]  /*0580*/  IADD3 R9, PT, PT, R6.reuse, R7.reuse, RZ ;  /* 0x0000000706097210 */ /* 0x0c0fe20007ffe0ff */
[----:B------:R-:W-:Y:S01]  /*0590*/  IMAD R11, R7, R2, R3 ;  /* 0x00000002070b7224 */ /* 0x000fe200078e0203 */
[----:B------:R-:W-:-:S04]  /*05a0*/  IADD3 R5, P1, PT, R6, R7, RZ ;  /* 0x0000000706057210 */ /* 0x000fc80007f3e0ff */
[----:B------:R-:W-:Y:S01]  /*05b0*/  IADD3 R13, PT, PT, R11, R2, RZ ;  /* 0x000000020b0d7210 */ /* 0x000fe20007ffe0ff */
[----:B------:R-:W1:Y:S01]  /*05c0*/  LDC.64 R22, c[0x0][0x388] ;  /* 0x0000e200ff167b82 */ /* 0x000e620000000a00 */
[----:B------:R-:W-:-:S07]  /*05d0*/  IMAD.X R12, RZ, RZ, RZ, P1 ;  /* 0x000000ffff0c7224 */ /* 0x000fce00008e06ff */
[----:B------:R-:W2:Y:S01]  /*05e0*/  LDC.64 R28, c[0x0][0x380] ;  /* 0x0000e000ff1c7b82 */ /* 0x000ea20000000a00 */
[----:B0-----:R-:W-:Y:S01]  /*05f0*/  IMAD.WIDE.U32 R24, R9, 0x8, R24 ;  /* 0x0000000809187825 */ /* 0x001fe200078e0018 */
[----:B------:R-:W-:-:S05]  /*0600*/  IADD3 R15, PT, PT, R13, R2, RZ ;  /* 0x000000020d0f7210 */ /* 0x000fca0007ffe0ff */
[----:B------:R-:W3:Y:S01]  /*0610*/  LDG.E.64 R24, desc[UR4][R24.64] ;  /* 0x0000000418187981 */ /* 0x000ee2000c1e1b00 */
[----:B-1----:R-:W-:-:S04]  /*0620*/  IMAD.WIDE.U32 R8, R11, 0x8, R22 ;  /* 0x000000080b087825 */ /* 0x002fc800078e0016 */
[----:B------:R-:W-:Y:S02]  /*0630*/  IMAD.WIDE.U32 R10, R13, 0x8, R22 ;  /* 0x000000080d0a7825 */ /* 0x000fe400078e0016 */
[----:B------:R-:W3:Y:S01]  /*0640*/  LDG.E.64 R8, desc[UR4][R8.64] ;  /* 0x0000000408087981 */ /* 0x000ee2000c1e1b00 */
[----:B--2---:R-:W-:-:S03]  /*0650*/  LEA R28, P1, R5, R28, 0x3 ;  /* 0x0000001c051c7211 */ /* 0x004fc600078218ff */
[----:B------:R-:W2:Y:S01]  /*0660*/  LDG.E.64 R10, desc[UR4][R10.64] ;  /* 0x000000040a0a7981 */ /* 0x000ea2000c1e1b00 */
[----:B------:R-:W-:Y:S02]  /*0670*/  LEA.HI.X R29, R5, R29, R12, 0x3, P1 ;  /* 0x0000001d051d7211 */ /* 0x000fe400008f1c0c */
[C---:B------:R-:W-:Y:S01]  /*0680*/  IADD3 R5, PT, PT, R15.reuse, R2, RZ ;  /* 0x000000020f057210 */ /* 0x040fe20007ffe0ff */
[--C-:B------:R-:W-:Y:S02]  /*0690*/  IMAD.WIDE.U32 R14, R15, 0x8, R22.reuse ;  /* 0x000000080f0e7825 */ /* 0x100fe400078e0016 */
[----:B------:R-:W2:Y:S02]  /*06a0*/  LDG.E.64 R12, desc[UR4][R28.64+0x8] ;  /* 0x000008041c0c7981 */ /* 0x000ea4000c1e1b00 */
[----:B------:R-:W-:Y:S02]  /*06b0*/  IMAD.WIDE.U32 R22, R5, 0x8, R22 ;  /* 0x0000000805167825 */ /* 0x000fe400078e0016 */
[----:B------:R-:W4:Y:S04]  /*06c0*/  LDG.E.64 R14, desc[UR4][R14.64] ;  /* 0x000000040e0e7981 */ /* 0x000f28000c1e1b00 */
[----:B------:R-:W4:Y:S04]  /*06d0*/  LDG.E.64 R16, desc[UR4][R28.64+0x10] ;  /* 0x000010041c107981 */ /* 0x000f28000c1e1b00 */
[----:B------:R-:W5:Y:S04]  /*06e0*/  LDG.E.64 R18, desc[UR4][R28.64+0x18] ;  /* 0x000018041c127981 */ /* 0x000f68000c1e1b00 */
[----:B------:R-:W5:Y:S01]  /*06f0*/  LDG.E.64 R22, desc[UR4][R22.64] ;  /* 0x0000000416167981 */ /* 0x000f62000c1e1b00 */
[----:B------:R-:W-:Y:S01]  /*0700*/  VIADD R7, R7, 0x4 ;  /* 0x0000000407077836 */ /* 0x000fe20000000000 */
[----:B---3--:R-:W-:-:S08]  /*0710*/  DFMA R8, R24, R8, R20 ;  /* 0x000000081808722b */ /* 0x008fd00000000014 */
[----:B--2---:R-:W-:-:S08]  /*0720*/  DFMA R8, R12, R10, R8 ;  /* 0x0000000a0c08722b */ /* 0x004fd00000000008 */
[----:B----4-:R-:W-:-:S08]  /*0730*/  DFMA R8, R16, R14, R8 ;  /* 0x0000000e1008722b */ /* 0x010fd00000000008 */
[----:B-----5:R-:W-:-:S11]  /*0740*/  DFMA R20, R18, R22, R8 ;  /* 0x000000161214722b */ /* 0x020fd60000000008 */
.L_x_26:
[----:B------:R-:W-:Y:S05]  /*0750*/  @!P0 BRA `(.L_x_23) ;  /* 0x0000000000808947 */ /* 0x000fea0003800000 */
[----:B------:R-:W-:Y:S01]  /*0760*/  ISETP.NE.AND P1, PT, R26, 0x1, PT ;  /* 0x000000011a00780c */ /* 0x000fe20003f25270 */
[----:B------:R-:W0:Y:S01]  /*0770*/  LDC.64 R14, c[0x0][0x380] ;  /* 0x0000e000ff0e7b82 */ /* 0x000e220000000a00 */
[----:B------:R-:W-:-:S04]  /*0780*/  LOP3.LUT R16, R4, 0x1, RZ, 0xc0, !PT ;  /* 0x0000000104107812 */ /* 0x000fc800078ec0ff */
[----:B------:R-:W-:-:S03]  /*0790*/  ISETP.NE.U32.AND P0, PT, R16, 0x1, PT ;  /* 0x000000011000780c */ /* 0x000fc60003f05070 */
[----:B------:R-:W1:Y:S04]  /*07a0*/  LDC.64 R8, c[0x0][0x388] ;  /* 0x0000e200ff087b82 */ /* 0x000e680000000a00 */
[CC--:B------:R-:W-:Y:S01]  /*07b0*/  @P1 IADD3 R17, PT, PT, R6.reuse, R7.reuse, RZ ;  /* 0x0000000706111210 */ /* 0x0c0fe20007ffe0ff */
[CC--:B------:R-:W-:Y:S01]  /*07c0*/  @P1 IMAD R19, R7.reuse, R2.reuse, R3 ;  /* 0x0000000207131224 */ /* 0x0c0fe200078e0203 */
[----:B------:R-:W-:Y:S01]  /*07d0*/  @P1 IADD3 R18, P2, PT, R6, R7, RZ ;  /* 0x0000000706121210 */ /* 0x000fe20007f5e0ff */
[----:B------:R-:W-:Y:S01]  /*07e0*/  @P1 VIADD R7, R7, 0x2 ;  /* 0x0000000207071836 */ /* 0x000fe20000000000 */
[----:B------:R-:W2:Y:S02]  /*07f0*/  @P1 LDC.64 R10, c[0x0][0x380] ;  /* 0x0000e000ff0a1b82 */ /* 0x000ea40000000a00 */
[----:B------:R-:W-:-:S06]  /*0800*/  @P1 IADD3 R23, PT, PT, R19, R2, RZ ;  /* 0x0000000213171210 */ /* 0x000fcc0007ffe0ff */
[----:B------:R-:W3:Y:S01]  /*0810*/  LDC.64 R12, c[0x0][0x380] ;  /* 0x0000e000ff0c7b82 */ /* 0x000ee20000000a00 */
[----:B0-----:R-:W-:-:S06]  /*0820*/  @P1 IMAD.WIDE.U32 R14, R17, 0x8, R14 ;  /* 0x00000008110e1825 */ /* 0x001fcc00078e000e */
[----:B------:R-:W4:Y:S01]  /*0830*/  @P1 LDG.E.64 R14, desc[UR4][R14.64] ;  /* 0x000000040e0e1981 */ /* 0x000f22000c1e1b00 */
[----:B------:R-:W0:Y:S01]  /*0840*/  LDC.64 R4, c[0x0][0x388] ;  /* 0x0000e200ff047b82 */ /* 0x000e220000000a00 */
[----:B-1----:R-:W-:Y:S01]  /*0850*/  @P1 IMAD.WIDE.U32 R16, R19, 0x8, R8 ;  /* 0x0000000813101825 */ /* 0x002fe200078e0008 */
[----:B------:R-:W-:-:S03]  /*0860*/  @P1 IADD3.X R19, PT, PT, RZ, RZ, RZ, P2, !PT ;  /* 0x000000ffff131210 */ /* 0x000fc600017fe4ff */
[----:B------:R-:W-:Y:S02]  /*0870*/  @P1 IMAD.WIDE.U32 R8, R23, 0x8, R8 ;  /* 0x0000000817081825 */ /* 0x000fe400078e0008 */
[----:B------:R-:W4:Y:S01]  /*0880*/  @P1 LDG.E.64 R16, desc[UR4][R16.64] ;  /* 0x0000000410101981 */ /* 0x000f22000c1e1b00 */
[----:B--2---:R-:W-:-:S03]  /*0890*/  @P1 LEA R10, P2, R18, R10, 0x3 ;  /* 0x0000000a120a1211 */ /* 0x004fc600078418ff */
[----:B------:R-:W2:Y:S01]  /*08a0*/  @P1 LDG.E.64 R8, desc[UR4][R8.64] ;  /* 0x0000000408081981 */ /* 0x000ea2000c1e1b00 */
[----:B------:R-:W-:Y:S02]  /*08b0*/  @P1 LEA.HI.X R11, R18, R11, R19, 0x3, P2 ;  /* 0x0000000b120b1211 */ /* 0x000fe400010f1c13 */
[-C--:B------:R-:W-:Y:S01]  /*08c0*/  @!P0 IADD3 R19, PT, PT, R6, R7.reuse, RZ ;  /* 0x0000000706138210 */ /* 0x080fe20007ffe0ff */
[----:B------:R-:W-:-:S03]  /*08d0*/  @!P0 IMAD R7, R2, R7, R3 ;  /* 0x0000000702078224 */ /* 0x000fc600078e0203 */
[----:B------:R-:W2:Y:S01]  /*08e0*/  @P1 LDG.E.64 R10, desc[UR4][R10.64+0x8] ;  /* 0x000008040a0a1981 */ /* 0x000ea2000c1e1b00 */
[----:B---3--:R-:W-:-:S04]  /*08f0*/  @!P0 IMAD.WIDE.U32 R12, R19, 0x8, R12 ;  /* 0x00000008130c8825 */ /* 0x008fc800078e000c */
[----:B0-----:R-:W-:Y:S02]  /*0900*/  @!P0 IMAD.WIDE.U32 R4, R7, 0x8, R4 ;  /* 0x0000000807048825 */ /* 0x001fe400078e0004 */
[----:B------:R-:W3:Y:S04]  /*0910*/  @!P0 LDG.E.64 R12, desc[UR4][R12.64] ;  /* 0x000000040c0c8981 */ /* 0x000ee8000c1e1b00 */
[----:B------:R-:W3:Y:S01]  /*0920*/  @!P0 LDG.E.64 R4, desc[UR4][R4.64] ;  /* 0x0000000404048981 */ /* 0x000ee2000c1e1b00 */
[----:B----4-:R-:W-:-:S08]  /*0930*/  @P1 DFMA R14, R14, R16, R20 ;  /* 0x000000100e0e122b */ /* 0x010fd00000000014 */
[----:B--2---:R-:W-:-:S08]  /*0940*/  @P1 DFMA R20, R10, R8, R14 ;  /* 0x000000080a14122b */ /* 0x004fd0000000000e */
[----:B---3--:R-:W-:-:S11]  /*0950*/  @!P0 DFMA R20, R12, R4, R20 ;  /* 0x000000040c14822b */ /* 0x008fd60000000014 */
.L_x_23:
[----:B------:R-:W0:Y:S01]  /*0960*/  LDC.64 R4, c[0x0][0x390] ;  /* 0x0000e400ff047b82 */ /* 0x000e220000000a00 */
[----:B------:R-:W-:-:S04]  /*0970*/  IMAD R3, R2, R0, R3 ;  /* 0x0000000002037224 */ /* 0x000fc800078e0203 */
[----:B0-----:R-:W-:-:S05]  /*0980*/  IMAD.WIDE.U32 R2, R3, 0x8, R4 ;  /* 0x0000000803027825 */ /* 0x001fca00078e0004 */
[----:B------:R-:W-:Y:S01]  /*0990*/  STG.E.64 desc[UR4][R2.64], R20 ;  /* 0x0000001402007986 */ /* 0x000fe2000c101b04 */
[----:B------:R-:W-:Y:S05]  /*09a0*/  EXIT ;  /* 0x000000000000794d */ /* 0x000fea0003800000 */
.L_x_27:
        /* <DEDUP_REMOVED lines=13> */
.L_x_33:


//--------------------- .text._Z13cudaMatrixAddPdS_S_ --------------------------
	.section	.text._Z13cudaMatrixAddPdS_S_,"ax",@progbits
	.align	128
        .global         _Z13cudaMatrixAddPdS_S_
        .type           _Z13cudaMatrixAddPdS_S_,@function
        .size           _Z13cudaMatrixAddPdS_S_,(.L_x_34 - _Z13cudaMatrixAddPdS_S_)
        .other          _Z13cudaMatrixAddPdS_S_,@"STO_CUDA_ENTRY STV_DEFAULT"
_Z13cudaMatrixAddPdS_S_:
.text._Z13cudaMatrixAddPdS_S_:
        /* <DEDUP_REMOVED lines=15> */
[----:B------:R-:W2:Y:S08]  /*00f0*/  LDC.64 R4, c[0x0][0x388] ;  /* 0x0000e200ff047b82 */ /* 0x000eb00000000a00 */
[----:B------:R-:W3:Y:S01]  /*0100*/  LDC.64 R8, c[0x0][0x390] ;  /* 0x0000e400ff087b82 */ /* 0x000ee20000000a00 */
[----:B0-----:R-:W-:-:S06]  /*0110*/  IMAD.WIDE R2, R11, 0x8, R2 ;  /* 0x000000080b027825 */ /* 0x001fcc00078e0202 */
[----:B-1----:R-:W4:Y:S01]  /*0120*/  LDG.E.64 R2, desc[UR4][R2.64] ;  /* 0x0000000402027981 */ /* 0x002f22000c1e1b00 */
[----:B--2---:R-:W-:-:S06]  /*0130*/  IMAD.WIDE R4, R11, 0x8, R4 ;  /* 0x000000080b047825 */ /* 0x004fcc00078e0204 */
[----:B------:R-:W4:Y:S01]  /*0140*/  LDG.E.64 R4, desc[UR4][R4.64] ;  /* 0x0000000404047981 */ /* 0x000f22000c1e1b00 */
[----:B---3--:R-:W-:Y:S01]  /*0150*/  IMAD.WIDE R8, R11, 0x8, R8 ;  /* 0x000000080b087825 */ /* 0x008fe200078e0208 */
[----:B----4-:R-:W-:-:S07]  /*0160*/  DADD R6, R2, R4 ;  /* 0x0000000002067229 */ /* 0x010fce0000000004 */
[----:B------:R-:W-:Y:S01]  /*0170*/  STG.E.64 desc[UR4][R8.64], R6 ;  /* 0x0000000608007986 */ /* 0x000fe2000c101b04 */
[----:B------:R-:W-:Y:S05]  /*0180*/  EXIT ;  /* 0x000000000000794d */ /* 0x000fea0003800000 */
.L_x_28:
        /* <DEDUP_REMOVED lines=15> */
.L_x_34:


//--------------------- .nv.shared.reserved.0     --------------------------
	.section	.nv.shared.reserved.0,"aw",@nobits
	.weak		__nv_reservedSMEM_offset_0_alias
	.size		__nv_reservedSMEM_offset_0_alias, 0, 64
	.other		__nv_reservedSMEM_offset_0_alias,@"STO_CUDA_RESERVED_SHARED STV_DEFAULT"
__nv_reservedSMEM_offset_0_alias:
	.zero		0
	.zero		64


//--------------------- .nv.constant0._Z7FlattenPdS_ --------------------------
	.section	.nv.constant0._Z7FlattenPdS_,"a",@progbits
	.sectionflags	@""
	.align	4
.nv.constant0._Z7FlattenPdS_:
	.zero		912


//--------------------- .nv.constant0._Z14Moyennage2DGPUPdS_i --------------------------
	.section	.nv.constant0._Z14Moyennage2DGPUPdS_i,"a",@progbits
	.sectionflags	@""
	.align	4
.nv.constant0._Z14Moyennage2DGPUPdS_i:
	.zero		916


//--------------------- .nv.constant0._Z16Convolution3DGPUPdS_S_iii --------------------------
	.section	.nv.constant0._Z16Convolution3DGPUPdS_S_iii,"a",@progbits
	.sectionflags	@""
	.align	4
.nv.constant0._Z16Convolution3DGPUPdS_S_iii:
	.zero		932


//--------------------- .nv.constant0._Z16Convolution2DGPUPdS_S_ii --------------------------
	.section	.nv.constant0._Z16Convolution2DGPUPdS_S_ii,"a",@progbits
	.sectionflags	@""
	.align	4
.nv.constant0._Z16Convolution2DGPUPdS_S_ii:
	.zero		928


//--------------------- .nv.constant0._Z14cudaMatrixMultPdS_S_i --------------------------
	.section	.nv.constant0._Z14cudaMatrixMultPdS_S_i,"a",@progbits
	.sectionflags	@""
	.align	4
.nv.constant0._Z14cudaMatrixMultPdS_S_i:
	.zero		924


//--------------------- .nv.constant0._Z13cudaMatrixAddPdS_S_ --------------------------
	.section	.nv.constant0._Z13cudaMatrixAddPdS_S_,"a",@progbits
	.sectionflags	@""
	.align	4
.nv.constant0._Z13cudaMatrixAddPdS_S_:
	.zero		920


//--------------------- SYMBOLS --------------------------

	.type		.nv.reservedSmem.offset0,@object
	.size		.nv.reservedSmem.offset0,0x4
